	.target	sm_90a

	.elftype	@"ET_EXEC"


//--------------------- .note.nv.tkinfo           --------------------------
	.section	.note.nv.tkinfo,"",@"SHT_NOTE"
	.sectionflags	@"SHF_NOTE_NV_TKINFO"
	.tkinfo
        /*0018*/ 	.word	0x00000002
        /*0030*/ 	.string	""
        /*0030*/ 	.string	"ptxas"
        /*0030*/ 	.string	"Cuda compilation tools, release 13.0, V13.0.88"
        /*0030*/ 	.string	"Build cuda_13.0.r13.0/compiler.36424714_0"
        /*0030*/ 	.string	"-arch sm_90a -m 64 "



//--------------------- .note.nv.cuinfo           --------------------------
	.section	.note.nv.cuinfo,"",@"SHT_NOTE"
	.sectionflags	@"SHF_NOTE_NV_CUINFO"
        /*0018*/ 	.short	0x0002
        /*001a*/ 	.short	0x005a
        /*001c*/ 	.short	0x0082
	.zero		2


//--------------------- .nv.info                  --------------------------
	.section	.nv.info,"",@"SHT_CUDA_INFO"
	.align	4


	//----- nvinfo : EIATTR_REGCOUNT
	.align		4
        /*0000*/ 	.byte	0x04, 0x2f
        /*0002*/ 	.short	(.L_12 - .L_11)
	.align		4
.L_11:
        /*0004*/ 	.word	index@(_ZN7cutlass13device_kernelINS_4gemm6kernel13GemmUniversalIN4cute5tupleIJiiiiEEENS1_10collective13CollectiveMmaINS1_37MainloopSm90TmaGmmaWarpSpecializedFP8ILi5ENS5_IJNS4_1CILi2EEENSA_ILi1EEESC_EEENS1_35KernelTmaWarpSpecializedCooperativeEEENS5_IJNSA_ILi256EEESG_NSA_ILi32EEEEEENS_12float_e5m2_tENS5_IJlSC_lEEESJ_SK_NS4_8TiledMMAINS4_8MMA_AtomIJNS4_4SM904GMMA31MMA_64x256x32_F32E5M2E5M2_SS_TNILNSO_7ScaleInE1ELSQ_1EEEEEENS4_6LayoutISD_NS5_IJSC_NSA_ILi0EEESU_EEEEENS5_IJNS4_10UnderscoreESX_SX_EEEEENS4_13SM90_TMA_LOADENS4_14ComposedLayoutINS4_7SwizzleILi1ELi4ELi3EEENS4_18smem_ptr_flag_bitsILi8EEENST_INS5_IJNSA_ILi8EEESH_EEENS5_IJSH_SC_EEEEEEEvNS4_8identityENS4_23SM90_TMA_LOAD_MULTICASTES1A_vS1B_EENS_8epilogue10collective6detail29Sm90TmaWarpSpecializedAdapterINS1F_15DefaultEpilogueISJ_SK_SK_NS1E_6thread17LinearCombinationISJ_Li1EffLNS1J_9ScaleType4KindE0ELNS_15FloatRoundStyleE2ESJ_EENS1_15EpilogueDefaultEEEEEvvEEEEvNT_6ParamsE)
        /*0008*/ 	.word	0x000000a8


	//----- nvinfo : EIATTR_FRAME_SIZE
	.align		4
.L_12:
        /*000c*/ 	.byte	0x04, 0x11
        /*000e*/ 	.short	(.L_14 - .L_13)
	.align		4
.L_13:
        /*0010*/ 	.word	index@(_ZN7cutlass13device_kernelINS_4gemm6kernel13GemmUniversalIN4cute5tupleIJiiiiEEENS1_10collective13CollectiveMmaINS1_37MainloopSm90TmaGmmaWarpSpecializedFP8ILi5ENS5_IJNS4_1CILi2EEENSA_ILi1EEESC_EEENS1_35KernelTmaWarpSpecializedCooperativeEEENS5_IJNSA_ILi256EEESG_NSA_ILi32EEEEEENS_12float_e5m2_tENS5_IJlSC_lEEESJ_SK_NS4_8TiledMMAINS4_8MMA_AtomIJNS4_4SM904GMMA31MMA_64x256x32_F32E5M2E5M2_SS_TNILNSO_7ScaleInE1ELSQ_1EEEEEENS4_6LayoutISD_NS5_IJSC_NSA_ILi0EEESU_EEEEENS5_IJNS4_10UnderscoreESX_SX_EEEEENS4_13SM90_TMA_LOADENS4_14ComposedLayoutINS4_7SwizzleILi1ELi4ELi3EEENS4_18smem_ptr_flag_bitsILi8EEENST_INS5_IJNSA_ILi8EEESH_EEENS5_IJSH_SC_EEEEEEEvNS4_8identityENS4_23SM90_TMA_LOAD_MULTICASTES1A_vS1B_EENS_8epilogue10collective6detail29Sm90TmaWarpSpecializedAdapterINS1F_15DefaultEpilogueISJ_SK_SK_NS1E_6thread17LinearCombinationISJ_Li1EffLNS1J_9ScaleType4KindE0ELNS_15FloatRoundStyleE2ESJ_EENS1_15EpilogueDefaultEEEEEvvEEEEvNT_6ParamsE)
        /*0014*/ 	.word	0x00000678


	//----- nvinfo : EIATTR_MIN_STACK_SIZE
	.align		4
.L_14:
        /*0018*/ 	.byte	0x04, 0x12
        /*001a*/ 	.short	(.L_16 - .L_15)
	.align		4
.L_15:
        /*001c*/ 	.word	index@(_ZN7cutlass13device_kernelINS_4gemm6kernel13GemmUniversalIN4cute5tupleIJiiiiEEENS1_10collective13CollectiveMmaINS1_37MainloopSm90TmaGmmaWarpSpecializedFP8ILi5ENS5_IJNS4_1CILi2EEENSA_ILi1EEESC_EEENS1_35KernelTmaWarpSpecializedCooperativeEEENS5_IJNSA_ILi256EEESG_NSA_ILi32EEEEEENS_12float_e5m2_tENS5_IJlSC_lEEESJ_SK_NS4_8TiledMMAINS4_8MMA_AtomIJNS4_4SM904GMMA31MMA_64x256x32_F32E5M2E5M2_SS_TNILNSO_7ScaleInE1ELSQ_1EEEEEENS4_6LayoutISD_NS5_IJSC_NSA_ILi0EEESU_EEEEENS5_IJNS4_10UnderscoreESX_SX_EEEEENS4_13SM90_TMA_LOADENS4_14ComposedLayoutINS4_7SwizzleILi1ELi4ELi3EEENS4_18smem_ptr_flag_bitsILi8EEENST_INS5_IJNSA_ILi8EEESH_EEENS5_IJSH_SC_EEEEEEEvNS4_8identityENS4_23SM90_TMA_LOAD_MULTICASTES1A_vS1B_EENS_8epilogue10collective6detail29Sm90TmaWarpSpecializedAdapterINS1F_15DefaultEpilogueISJ_SK_SK_NS1E_6thread17LinearCombinationISJ_Li1EffLNS1J_9ScaleType4KindE0ELNS_15FloatRoundStyleE2ESJ_EENS1_15EpilogueDefaultEEEEEvvEEEEvNT_6ParamsE)
        /*0020*/ 	.word	0x00000678
.L_16:


//--------------------- .nv.compat                --------------------------
	.section	.nv.compat,"",@"SHT_CUDA_COMPAT_INFO"
	.align	4
        /*0000*/ 	.byte	0x02, 0x09, 0x01, 0x00, 0x02, 0x02, 0x04, 0x00, 0x02, 0x05, 0x05, 0x00, 0x03, 0x07, 0x01, 0x01
        /*0010*/ 	.byte	0x02, 0x03, 0x01, 0x00, 0x02, 0x06, 0x01, 0x00, 0x04, 0x0b, 0x08, 0x00, 0x00, 0x00, 0x00, 0x00
        /*0020*/ 	.byte	0x00, 0x00, 0x00, 0x00


//--------------------- .nv.info._ZN7cutlass13device_kernelINS_4gemm6kernel13GemmUniversalIN4cute5tupleIJiiiiEEENS1_10collective13CollectiveMmaINS1_37MainloopSm90TmaGmmaWarpSpecializedFP8ILi5ENS5_IJNS4_1CILi2EEENSA_ILi1EEESC_EEENS1_35KernelTmaWarpSpecializedCooperativeEEENS5_IJNSA_ILi256EEESG_NSA_ILi32EEEEEENS_12float_e5m2_tENS5_IJlSC_lEEESJ_SK_NS4_8TiledMMAINS4_8MMA_AtomIJNS4_4SM904GMMA31MMA_64x256x32_F32E5M2E5M2_SS_TNILNSO_7ScaleInE1ELSQ_1EEEEEENS4_6LayoutISD_NS5_IJSC_NSA_ILi0EEESU_EEEEENS5_IJNS4_10UnderscoreESX_SX_EEEEENS4_13SM90_TMA_LOADENS4_14ComposedLayoutINS4_7SwizzleILi1ELi4ELi3EEENS4_18smem_ptr_flag_bitsILi8EEENST_INS5_IJNSA_ILi8EEESH_EEENS5_IJSH_SC_EEEEEEEvNS4_8identityENS4_23SM90_TMA_LOAD_MULTICASTES1A_vS1B_EENS_8epilogue10collective6detail29Sm90TmaWarpSpecializedAdapterINS1F_15DefaultEpilogueISJ_SK_SK_NS1E_6thread17LinearCombinationISJ_Li1EffLNS1J_9ScaleType4KindE0ELNS_15FloatRoundStyleE2ESJ_EENS1_15EpilogueDefaultEEEEEvvEEEEvNT_6ParamsE --------------------------
	.section	.nv.info._ZN7cutlass13device_kernelINS_4gemm6kernel13GemmUniversalIN4cute5tupleIJiiiiEEENS1_10collective13CollectiveMmaINS1_37MainloopSm90TmaGmmaWarpSpecializedFP8ILi5ENS5_IJNS4_1CILi2EEENSA_ILi1EEESC_EEENS1_35KernelTmaWarpSpecializedCooperativeEEENS5_IJNSA_ILi256EEESG_NSA_ILi32EEEEEENS_12float_e5m2_tENS5_IJlSC_lEEESJ_SK_NS4_8TiledMMAINS4_8MMA_AtomIJNS4_4SM904GMMA31MMA_64x256x32_F32E5M2E5M2_SS_TNILNSO_7ScaleInE1ELSQ_1EEEEEENS4_6LayoutISD_NS5_IJSC_NSA_ILi0EEESU_EEEEENS5_IJNS4_10UnderscoreESX_SX_EEEEENS4_13SM90_TMA_LOADENS4_14ComposedLayoutINS4_7SwizzleILi1ELi4ELi3EEENS4_18smem_ptr_flag_bitsILi8EEENST_INS5_IJNSA_ILi8EEESH_EEENS5_IJSH_SC_EEEEEEEvNS4_8identityENS4_23SM90_TMA_LOAD_MULTICASTES1A_vS1B_EENS_8epilogue10collective6detail29Sm90TmaWarpSpecializedAdapterINS1F_15DefaultEpilogueISJ_SK_SK_NS1E_6thread17LinearCombinationISJ_Li1EffLNS1J_9ScaleType4KindE0ELNS_15FloatRoundStyleE2ESJ_EENS1_15EpilogueDefaultEEEEEvvEEEEvNT_6ParamsE,"",@"SHT_CUDA_INFO"
	.sectionflags	@""
	.align	4


	//----- nvinfo : EIATTR_CUDA_API_VERSION
	.align		4
        /*0000*/ 	.byte	0x04, 0x37
        /*0002*/ 	.short	(.L_18 - .L_17)
.L_17:
        /*0004*/ 	.word	0x00000082


	//----- nvinfo : EIATTR_KPARAM_INFO
	.align		4
.L_18:
        /*0008*/ 	.byte	0x04, 0x17
        /*000a*/ 	.short	(.L_20 - .L_19)
.L_19:
        /*000c*/ 	.word	0x00000000
        /*0010*/ 	.short	0x0000
        /*0012*/ 	.short	0x0070
        /*0014*/ 	.byte	0x00, 0xf0, 0x01, 0x10


	//----- nvinfo : EIATTR_SPARSE_MMA_MASK
	.align		4
.L_20:
        /*0018*/ 	.byte	0x03, 0x50
        /*001a*/ 	.short	0x0000


	//----- nvinfo : EIATTR_MAXREG_COUNT
	.align		4
        /*001c*/ 	.byte	0x03, 0x1b
        /*001e*/ 	.short	0x00a8


	//----- nvinfo : EIATTR_NUM_BARRIERS
	.align		4
        /*0020*/ 	.byte	0x02, 0x4c
        /*0022*/ 	.byte	0x01
	.zero		1


	//----- nvinfo : EIATTR_ANNOTATIONS
	.align		4
        /*0024*/ 	.byte	0x04, 0x55
        /*0026*/ 	.short	(.L_22 - .L_21)


	//   ....[0]....
.L_21:
        /*0028*/ 	.word	0x00000001
        /*002c*/ 	.byte	0x50, 0x07, 0x00, 0x00, 0x01, 0x00, 0x00, 0x00, 0x20, 0x08, 0x00, 0x00, 0x01, 0x00, 0x00, 0x00
        /* <DEDUP_REMOVED lines=1356> */
        /*54fc*/ 	.byte	0xd0, 0x36, 0x02, 0x00


	//----- nvinfo : EIATTR_MERCURY_ISA_VERSION
	.align		4
.L_22:
        /*5500*/ 	.byte	0x03, 0x5f
        /*5502*/ 	.short	0x0101


	//----- nvinfo : EIATTR_INT_WARP_WIDE_INSTR_OFFSETS
	.align		4
        /*5504*/ 	.byte	0x04, 0x31
        /*5506*/ 	.short	(.L_24 - .L_23)


	//   ....[0]....
.L_23:
        /*5508*/ 	.word	0x00000570


	//   ....[1]....
        /*550c*/ 	.word	0x00000590


	//   ....[2]....
        /*5510*/ 	.word	0x000006f0


	//----- nvinfo : EIATTR_COOP_GROUP_MASK_REGIDS
	.align		4
.L_24:
        /*5514*/ 	.byte	0x04, 0x29
        /*5516*/ 	.short	(.L_26 - .L_25)


	//   ....[0]....
.L_25:
        /*5518*/ 	.word	0xffffffff


	//   ....[1]....
        /*551c*/ 	.word	0xffffffff


	//   ....[2]....
        /*5520*/ 	.word	0xffffffff


	//   ....[3]....
        /*5524*/ 	.word	0xffffffff


	//   ....[4]....
        /*5528*/ 	.word	0xffffffff


	//   ....[5]....
        /*552c*/ 	.word	0xffffffff


	//----- nvinfo : EIATTR_COOP_GROUP_INSTR_OFFSETS
	.align		4
.L_26:
        /*5530*/ 	.byte	0x04, 0x28
        /*5532*/ 	.short	(.L_28 - .L_27)


	//   ....[0]....
.L_27:
        /*5534*/ 	.word	0x00000070


	//   ....[1]....
        /*5538*/ 	.word	0x00000080


	//   ....[2]....
        /*553c*/ 	.word	0x000001a0


	//   ....[3]....
        /*5540*/ 	.word	0x000003e0


	//   ....[4]....
        /*5544*/ 	.word	0x00000860


	//   ....[5]....
        /*5548*/ 	.word	0x000029a0


	//----- nvinfo : EIATTR_REG_RECONFIG
	.align		4
.L_28:
        /*554c*/ 	.byte	0x01, 0x54
	.zero		2


	//----- nvinfo : EIATTR_MBARRIER_INSTR_OFFSETS
	.align		4
        /*5550*/ 	.byte	0x04, 0x39
        /*5552*/ 	.short	(.L_30 - .L_29)


	//   ....[0]....
.L_29:
        /*5554*/ 	.word	0x00000320
        /*5558*/ 	.word	0x000000ff
        /*555c*/ 	.word	0x00000000
        /*5560*/ 	.short	0x0100
        /*5562*/ 	.byte	0x09
	.zero		1


	//   ....[1]....
        /*5564*/ 	.word	0x00000330
        /*5568*/ 	.word	0x000000ff
        /*556c*/ 	.word	0x00000028
        /*5570*/ 	.short	0x0100
        /*5572*/ 	.byte	0x09
	.zero		1


	//   ....[2]....
        /*5574*/ 	.word	0x00000340
        /*5578*/ 	.word	0x000000ff
        /*557c*/ 	.word	0x00000008
        /*5580*/ 	.short	0x0100
        /*5582*/ 	.byte	0x09
	.zero		1


	//   ....[3]....
        /*5584*/ 	.word	0x00000350
        /*5588*/ 	.word	0x000000ff
        /*558c*/ 	.word	0x00000030
        /*5590*/ 	.short	0x0100
        /*5592*/ 	.byte	0x09
	.zero		1


	//   ....[4]....
        /*5594*/ 	.word	0x00000360
        /*5598*/ 	.word	0x000000ff
        /*559c*/ 	.word	0x00000010
        /*55a0*/ 	.short	0x0100
        /*55a2*/ 	.byte	0x09
	.zero		1


	//   ....[5]....
        /*55a4*/ 	.word	0x00000370
        /*55a8*/ 	.word	0x000000ff
        /*55ac*/ 	.word	0x00000038
        /*55b0*/ 	.short	0x0100
        /*55b2*/ 	.byte	0x09
	.zero		1


	//   ....[6]....
        /*55b4*/ 	.word	0x00000380
        /*55b8*/ 	.word	0x000000ff
        /*55bc*/ 	.word	0x00000018
        /*55c0*/ 	.short	0x0100
        /*55c2*/ 	.byte	0x09
	.zero		1


	//   ....[7]....
        /*55c4*/ 	.word	0x00000390
        /*55c8*/ 	.word	0x000000ff
        /*55cc*/ 	.word	0x00000040
        /*55d0*/ 	.short	0x0100
        /*55d2*/ 	.byte	0x09
	.zero		1


	//   ....[8]....
        /*55d4*/ 	.word	0x000003a0
        /*55d8*/ 	.word	0x000000ff
        /*55dc*/ 	.word	0x00000020
        /*55e0*/ 	.short	0x0100
        /*55e2*/ 	.byte	0x09
	.zero		1


	//   ....[9]....
        /*55e4*/ 	.word	0x000003b0
        /*55e8*/ 	.word	0x000000ff
        /*55ec*/ 	.word	0x00000048
        /*55f0*/ 	.short	0x0100
        /*55f2*/ 	.byte	0x09
	.zero		1


	//   ....[10]....
        /*55f4*/ 	.word	0x00000780
        /*55f8*/ 	.word	0x000000ff
        /*55fc*/ 	.word	0x00000060
        /*5600*/ 	.short	0x0100
        /*5602*/ 	.byte	0x06
	.zero		1


	//   ....[11]....
        /*5604*/ 	.word	0x00000800
        /*5608*/ 	.word	0x000000ff
        /*560c*/ 	.word	0x00000068
        /*5610*/ 	.short	0x0100
        /*5612*/ 	.byte	0x06
	.zero		1


	//   ....[12]....
        /*5614*/ 	.word	0x00002db0
        /*5618*/ 	.word	0x000000ff
        /*561c*/ 	.word	0x00000000
        /*5620*/ 	.short	0x010a
        /*5622*/ 	.byte	0x07
	.zero		1


	//   ....[13]....
        /*5624*/ 	.word	0x00002e10
        /*5628*/ 	.word	0x000000ff
        /*562c*/ 	.word	0x00000000
        /*5630*/ 	.short	0x010a
        /*5632*/ 	.byte	0x07
	.zero		1


	//   ....[14]....
        /*5634*/ 	.word	0x000065d0
        /*5638*/ 	.word	0x000000ff
        /*563c*/ 	.word	0x00000000
        /*5640*/ 	.short	0x010a
        /*5642*/ 	.byte	0x0f
	.zero		1


	//   ....[15]....
        /*5644*/ 	.word	0x00006610
        /*5648*/ 	.word	0x000000ff
        /*564c*/ 	.word	0x00000000
        /*5650*/ 	.short	0x010a
        /*5652*/ 	.byte	0x0f
	.zero		1


	//   ....[16]....
        /*5654*/ 	.word	0x0000b2c0
        /*5658*/ 	.word	0x00000003
        /*565c*/ 	.word	0x00000000
        /*5660*/ 	.short	0x0101
        /*5662*/ 	.byte	0x3f
	.zero		1


	//   ....[17]....
        /*5664*/ 	.word	0x0000edc0
        /*5668*/ 	.word	0x00000000
        /*566c*/ 	.word	0x00000000
        /*5670*/ 	.short	0x0101
        /*5672*/ 	.byte	0x3f
	.zero		1


	//   ....[18]....
        /*5674*/ 	.word	0x00022870
        /*5678*/ 	.word	0x0000000c
        /*567c*/ 	.word	0x00000028
        /*5680*/ 	.short	0x010a
        /*5682*/ 	.byte	0x3f
	.zero		1


	//   ....[19]....
        /*5684*/ 	.word	0x00022bd0
        /*5688*/ 	.word	0x00000002
        /*568c*/ 	.word	0x00000068
        /*5690*/ 	.short	0x0101
        /*5692*/ 	.byte	0x3f
	.zero		1


	//   ....[20]....
        /*5694*/ 	.word	0x00023380
        /*5698*/ 	.word	0x00000003
        /*569c*/ 	.word	0x00000000
        /*56a0*/ 	.short	0x010a
        /*56a2*/ 	.byte	0x3f
	.zero		1


	//   ....[21]....
        /*56a4*/ 	.word	0x00023410
        /*56a8*/ 	.word	0x00000003
        /*56ac*/ 	.word	0x00000000
        /*56b0*/ 	.short	0x010a
        /*56b2*/ 	.byte	0x3f
	.zero		1


	//   ....[22]....
        /*56b4*/ 	.word	0x000234a0
        /*56b8*/ 	.word	0x00000003
        /*56bc*/ 	.word	0x00000000
        /*56c0*/ 	.short	0x010a
        /*56c2*/ 	.byte	0x3f
	.zero		1


	//   ....[23]....
        /*56c4*/ 	.word	0x00023530
        /*56c8*/ 	.word	0x00000003
        /*56cc*/ 	.word	0x00000000
        /*56d0*/ 	.short	0x010a
        /*56d2*/ 	.byte	0x3f
	.zero		1


	//   ....[24]....
        /*56d4*/ 	.word	0x000235c0
        /*56d8*/ 	.word	0x00000003
        /*56dc*/ 	.word	0x00000000
        /*56e0*/ 	.short	0x010a
        /*56e2*/ 	.byte	0x3f
	.zero		1


	//   ....[25]....
        /*56e4*/ 	.word	0x00023630
        /*56e8*/ 	.word	0x00000003
        /*56ec*/ 	.word	0x00000000
        /*56f0*/ 	.short	0x010a
        /*56f2*/ 	.byte	0x3f
	.zero		1


	//   ....[26]....
        /*56f4*/ 	.word	0x000236a0
        /*56f8*/ 	.word	0x00000000
        /*56fc*/ 	.word	0x00000000
        /*5700*/ 	.short	0x010a
        /*5702*/ 	.byte	0x3f
	.zero		1


	//   ....[27]....
        /*5704*/ 	.word	0x00023780
        /*5708*/ 	.word	0x0000000c
        /*570c*/ 	.word	0x00000028
        /*5710*/ 	.short	0x010a
        /*5712*/ 	.byte	0x3f
	.zero		1


	//   ....[28]....
        /*5714*/ 	.word	0x00023850
        /*5718*/ 	.word	0x00000003
        /*571c*/ 	.word	0x00000000
        /*5720*/ 	.short	0x010a
        /*5722*/ 	.byte	0x3f
	.zero		1


	//   ....[29]....
        /*5724*/ 	.word	0x000238a0
        /*5728*/ 	.word	0x00000003
        /*572c*/ 	.word	0x00000000
        /*5730*/ 	.short	0x010a
        /*5732*/ 	.byte	0x3f
	.zero		1


	//   ....[30]....
        /*5734*/ 	.word	0x000238f0
        /*5738*/ 	.word	0x00000003
        /*573c*/ 	.word	0x00000000
        /*5740*/ 	.short	0x010a
        /*5742*/ 	.byte	0x3f
	.zero		1


	//   ....[31]....
        /*5744*/ 	.word	0x00023940
        /*5748*/ 	.word	0x00000003
        /*574c*/ 	.word	0x00000000
        /*5750*/ 	.short	0x010a
        /*5752*/ 	.byte	0x3f
	.zero		1


	//----- nvinfo : EIATTR_NUM_MBARRIERS
	.align		4
.L_30:
        /*5754*/ 	.byte	0x03, 0x38
        /*5756*/ 	.short	0x000c


	//----- nvinfo : EIATTR_EXIT_INSTR_OFFSETS
	.align		4
        /*5758*/ 	.byte	0x04, 0x1c
        /*575a*/ 	.short	(.L_32 - .L_31)


	//   ....[0]....
.L_31:
        /*575c*/ 	.word	0x000009f0


	//   ....[1]....
        /*5760*/ 	.word	0x00001290


	//   ....[2]....
        /*5764*/ 	.word	0x00021f50


	//   ....[3]....
        /*5768*/ 	.word	0x000224f0


	//   ....[4]....
        /*576c*/ 	.word	0x00023610


	//----- nvinfo : EIATTR_MAX_THREADS
	.align		4
.L_32:
        /*5770*/ 	.byte	0x04, 0x05
        /*5772*/ 	.short	(.L_34 - .L_33)
.L_33:
        /*5774*/ 	.word	0x00000180
        /*5778*/ 	.word	0x00000001
        /*577c*/ 	.word	0x00000001


	//----- nvinfo : EIATTR_CRS_STACK_SIZE
	.align		4
.L_34:
        /*5780*/ 	.byte	0x04, 0x1e
        /*5782*/ 	.short	(.L_36 - .L_35)
.L_35:
        /*5784*/ 	.word	0x00000000


	//----- nvinfo : EIATTR_CBANK_PARAM_SIZE
	.align		4
.L_36:
        /*5788*/ 	.byte	0x03, 0x19
        /*578a*/ 	.short	0x0470


	//----- nvinfo : EIATTR_PARAM_CBANK
	.align		4
        /*578c*/ 	.byte	0x04, 0x0a
        /*578e*/ 	.short	(.L_38 - .L_37)
	.align		4
.L_37:
        /*5790*/ 	.word	index@(.nv.constant0._ZN7cutlass13device_kernelINS_4gemm6kernel13GemmUniversalIN4cute5tupleIJiiiiEEENS1_10collective13CollectiveMmaINS1_37MainloopSm90TmaGmmaWarpSpecializedFP8ILi5ENS5_IJNS4_1CILi2EEENSA_ILi1EEESC_EEENS1_35KernelTmaWarpSpecializedCooperativeEEENS5_IJNSA_ILi256EEESG_NSA_ILi32EEEEEENS_12float_e5m2_tENS5_IJlSC_lEEESJ_SK_NS4_8TiledMMAINS4_8MMA_AtomIJNS4_4SM904GMMA31MMA_64x256x32_F32E5M2E5M2_SS_TNILNSO_7ScaleInE1ELSQ_1EEEEEENS4_6LayoutISD_NS5_IJSC_NSA_ILi0EEESU_EEEEENS5_IJNS4_10UnderscoreESX_SX_EEEEENS4_13SM90_TMA_LOADENS4_14ComposedLayoutINS4_7SwizzleILi1ELi4ELi3EEENS4_18smem_ptr_flag_bitsILi8EEENST_INS5_IJNSA_ILi8EEESH_EEENS5_IJSH_SC_EEEEEEEvNS4_8identityENS4_23SM90_TMA_LOAD_MULTICASTES1A_vS1B_EENS_8epilogue10collective6detail29Sm90TmaWarpSpecializedAdapterINS1F_15DefaultEpilogueISJ_SK_SK_NS1E_6thread17LinearCombinationISJ_Li1EffLNS1J_9ScaleType4KindE0ELNS_15FloatRoundStyleE2ESJ_EENS1_15EpilogueDefaultEEEEEvvEEEEvNT_6ParamsE)
        /*5794*/ 	.short	0x0210
        /*5796*/ 	.short	0x0470


	//----- nvinfo : EIATTR_SW_WAR
	.align		4
.L_38:
        /*5798*/ 	.byte	0x04, 0x36
        /*579a*/ 	.short	(.L_40 - .L_39)
.L_39:
        /*579c*/ 	.word	0x00000008
.L_40:


//--------------------- .nv.callgraph             --------------------------
	.section	.nv.callgraph,"",@"SHT_CUDA_CALLGRAPH"
	.align	4
	.sectionentsize	8
	.align		4
        /*0000*/ 	.word	0x00000000
	.align		4
        /*0004*/ 	.word	0xffffffff
	.align		4
        /*0008*/ 	.word	0x00000000
	.align		4
        /*000c*/ 	.word	0xfffffffe
	.align		4
        /*0010*/ 	.word	0x00000000
	.align		4
        /*0014*/ 	.word	0xfffffffd
	.align		4
        /*0018*/ 	.word	0x00000000
	.align		4
        /*001c*/ 	.word	0xfffffffc


//--------------------- .nv.constant4             --------------------------
	.section	.nv.constant4,"a",@progbits
	.align	8
	.align		8
.nv.constant4:
        /*0000*/ 	.dword	_ZN39_INTERNAL_9a8db392_4_k_cu_b32d3183_55754cuda3std3__45__cpo5beginE
	.align		8
        /*0008*/ 	.dword	_ZN39_INTERNAL_9a8db392_4_k_cu_b32d3183_55754cuda3std3__45__cpo3endE
	.align		8
        /*0010*/ 	.dword	_ZN39_INTERNAL_9a8db392_4_k_cu_b32d3183_55754cuda3std3__45__cpo6cbeginE
	.align		8
        /*0018*/ 	.dword	_ZN39_INTERNAL_9a8db392_4_k_cu_b32d3183_55754cuda3std3__45__cpo4cendE
	.align		8
        /*0020*/ 	.dword	_ZN39_INTERNAL_9a8db392_4_k_cu_b32d3183_55754cuda3std3__441_GLOBAL__N__9a8db392_4_k_cu_b32d3183_55756ignoreE
	.align		8
        /*0028*/ 	.dword	_ZN39_INTERNAL_9a8db392_4_k_cu_b32d3183_55754cuda3std3__419piecewise_constructE
	.align		8
        /*0030*/ 	.dword	_ZN39_INTERNAL_9a8db392_4_k_cu_b32d3183_55754cuda3std3__48in_placeE
	.align		8
        /*0038*/ 	.dword	_ZN39_INTERNAL_9a8db392_4_k_cu_b32d3183_55754cuda3std6ranges3__45__cpo4swapE
	.align		8
        /*0040*/ 	.dword	_ZN39_INTERNAL_9a8db392_4_k_cu_b32d3183_55754cuda3std6ranges3__45__cpo9iter_moveE
	.align		8
        /*0048*/ 	.dword	_ZN39_INTERNAL_9a8db392_4_k_cu_b32d3183_55754cute7productE
	.align		8
        /*0050*/ 	.dword	_ZN39_INTERNAL_9a8db392_4_k_cu_b32d3183_55754cute1_E


//--------------------- .text._ZN7cutlass13device_kernelINS_4gemm6kernel13GemmUniversalIN4cute5tupleIJiiiiEEENS1_10collective13CollectiveMmaINS1_37MainloopSm90TmaGmmaWarpSpecializedFP8ILi5ENS5_IJNS4_1CILi2EEENSA_ILi1EEESC_EEENS1_35KernelTmaWarpSpecializedCooperativeEEENS5_IJNSA_ILi256EEESG_NSA_ILi32EEEEEENS_12float_e5m2_tENS5_IJlSC_lEEESJ_SK_NS4_8TiledMMAINS4_8MMA_AtomIJNS4_4SM904GMMA31MMA_64x256x32_F32E5M2E5M2_SS_TNILNSO_7ScaleInE1ELSQ_1EEEEEENS4_6LayoutISD_NS5_IJSC_NSA_ILi0EEESU_EEEEENS5_IJNS4_10UnderscoreESX_SX_EEEEENS4_13SM90_TMA_LOADENS4_14ComposedLayoutINS4_7SwizzleILi1ELi4ELi3EEENS4_18smem_ptr_flag_bitsILi8EEENST_INS5_IJNSA_ILi8EEESH_EEENS5_IJSH_SC_EEEEEEEvNS4_8identityENS4_23SM90_TMA_LOAD_MULTICASTES1A_vS1B_EENS_8epilogue10collective6detail29Sm90TmaWarpSpecializedAdapterINS1F_15DefaultEpilogueISJ_SK_SK_NS1E_6thread17LinearCombinationISJ_Li1EffLNS1J_9ScaleType4KindE0ELNS_15FloatRoundStyleE2ESJ_EENS1_15EpilogueDefaultEEEEEvvEEEEvNT_6ParamsE --------------------------
	.section	.text._ZN7cutlass13device_kernelINS_4gemm6kernel13GemmUniversalIN4cute5tupleIJiiiiEEENS1_10collective13CollectiveMmaINS1_37MainloopSm90TmaGmmaWarpSpecializedFP8ILi5ENS5_IJNS4_1CILi2EEENSA_ILi1EEESC_EEENS1_35KernelTmaWarpSpecializedCooperativeEEENS5_IJNSA_ILi256EEESG_NSA_ILi32EEEEEENS_12float_e5m2_tENS5_IJlSC_lEEESJ_SK_NS4_8TiledMMAINS4_8MMA_AtomIJNS4_4SM904GMMA31MMA_64x256x32_F32E5M2E5M2_SS_TNILNSO_7ScaleInE1ELSQ_1EEEEEENS4_6LayoutISD_NS5_IJSC_NSA_ILi0EEESU_EEEEENS5_IJNS4_10UnderscoreESX_SX_EEEEENS4_13SM90_TMA_LOADENS4_14ComposedLayoutINS4_7SwizzleILi1ELi4ELi3EEENS4_18smem_ptr_flag_bitsILi8EEENST_INS5_IJNSA_ILi8EEESH_EEENS5_IJSH_SC_EEEEEEEvNS4_8identityENS4_23SM90_TMA_LOAD_MULTICASTES1A_vS1B_EENS_8epilogue10collective6detail29Sm90TmaWarpSpecializedAdapterINS1F_15DefaultEpilogueISJ_SK_SK_NS1E_6thread17LinearCombinationISJ_Li1EffLNS1J_9ScaleType4KindE0ELNS_15FloatRoundStyleE2ESJ_EENS1_15EpilogueDefaultEEEEEvvEEEEvNT_6ParamsE,"ax",@progbits
	.align	128
.text._ZN7cutlass13device_kernelINS_4gemm6kernel13GemmUniversalIN4cute5tupleIJiiiiEEENS1_10collective13CollectiveMmaINS1_37MainloopSm90TmaGmmaWarpSpecializedFP8ILi5ENS5_IJNS4_1CILi2EEENSA_ILi1EEESC_EEENS1_35KernelTmaWarpSpecializedCooperativeEEENS5_IJNSA_ILi256EEESG_NSA_ILi32EEEEEENS_12float_e5m2_tENS5_IJlSC_lEEESJ_SK_NS4_8TiledMMAINS4_8MMA_AtomIJNS4_4SM904GMMA31MMA_64x256x32_F32E5M2E5M2_SS_TNILNSO_7ScaleInE1ELSQ_1EEEEEENS4_6LayoutISD_NS5_IJSC_NSA_ILi0EEESU_EEEEENS5_IJNS4_10UnderscoreESX_SX_EEEEENS4_13SM90_TMA_LOADENS4_14ComposedLayoutINS4_7SwizzleILi1ELi4ELi3EEENS4_18smem_ptr_flag_bitsILi8EEENST_INS5_IJNSA_ILi8EEESH_EEENS5_IJSH_SC_EEEEEEEvNS4_8identityENS4_23SM90_TMA_LOAD_MULTICASTES1A_vS1B_EENS_8epilogue10collective6detail29Sm90TmaWarpSpecializedAdapterINS1F_15DefaultEpilogueISJ_SK_SK_NS1E_6thread17LinearCombinationISJ_Li1EffLNS1J_9ScaleType4KindE0ELNS_15FloatRoundStyleE2ESJ_EENS1_15EpilogueDefaultEEEEEvvEEEEvNT_6ParamsE:
        .type           _ZN7cutlass13device_kernelINS_4gemm6kernel13GemmUniversalIN4cute5tupleIJiiiiEEENS1_10collective13CollectiveMmaINS1_37MainloopSm90TmaGmmaWarpSpecializedFP8ILi5ENS5_IJNS4_1CILi2EEENSA_ILi1EEESC_EEENS1_35KernelTmaWarpSpecializedCooperativeEEENS5_IJNSA_ILi256EEESG_NSA_ILi32EEEEEENS_12float_e5m2_tENS5_IJlSC_lEEESJ_SK_NS4_8TiledMMAINS4_8MMA_AtomIJNS4_4SM904GMMA31MMA_64x256x32_F32E5M2E5M2_SS_TNILNSO_7ScaleInE1ELSQ_1EEEEEENS4_6LayoutISD_NS5_IJSC_NSA_ILi0EEESU_EEEEENS5_IJNS4_10UnderscoreESX_SX_EEEEENS4_13SM90_TMA_LOADENS4_14ComposedLayoutINS4_7SwizzleILi1ELi4ELi3EEENS4_18smem_ptr_flag_bitsILi8EEENST_INS5_IJNSA_ILi8EEESH_EEENS5_IJSH_SC_EEEEEEEvNS4_8identityENS4_23SM90_TMA_LOAD_MULTICASTES1A_vS1B_EENS_8epilogue10collective6detail29Sm90TmaWarpSpecializedAdapterINS1F_15DefaultEpilogueISJ_SK_SK_NS1E_6thread17LinearCombinationISJ_Li1EffLNS1J_9ScaleType4KindE0ELNS_15FloatRoundStyleE2ESJ_EENS1_15EpilogueDefaultEEEEEvvEEEEvNT_6ParamsE,@function
        .size           _ZN7cutlass13device_kernelINS_4gemm6kernel13GemmUniversalIN4cute5tupleIJiiiiEEENS1_10collective13CollectiveMmaINS1_37MainloopSm90TmaGmmaWarpSpecializedFP8ILi5ENS5_IJNS4_1CILi2EEENSA_ILi1EEESC_EEENS1_35KernelTmaWarpSpecializedCooperativeEEENS5_IJNSA_ILi256EEESG_NSA_ILi32EEEEEENS_12float_e5m2_tENS5_IJlSC_lEEESJ_SK_NS4_8TiledMMAINS4_8MMA_AtomIJNS4_4SM904GMMA31MMA_64x256x32_F32E5M2E5M2_SS_TNILNSO_7ScaleInE1ELSQ_1EEEEEENS4_6LayoutISD_NS5_IJSC_NSA_ILi0EEESU_EEEEENS5_IJNS4_10UnderscoreESX_SX_EEEEENS4_13SM90_TMA_LOADENS4_14ComposedLayoutINS4_7SwizzleILi1ELi4ELi3EEENS4_18smem_ptr_flag_bitsILi8EEENST_INS5_IJNSA_ILi8EEESH_EEENS5_IJSH_SC_EEEEEEEvNS4_8identityENS4_23SM90_TMA_LOAD_MULTICASTES1A_vS1B_EENS_8epilogue10collective6detail29Sm90TmaWarpSpecializedAdapterINS1F_15DefaultEpilogueISJ_SK_SK_NS1E_6thread17LinearCombinationISJ_Li1EffLNS1J_9ScaleType4KindE0ELNS_15FloatRoundStyleE2ESJ_EENS1_15EpilogueDefaultEEEEEvvEEEEvNT_6ParamsE,(.L_x_592 - _ZN7cutlass13device_kernelINS_4gemm6kernel13GemmUniversalIN4cute5tupleIJiiiiEEENS1_10collective13CollectiveMmaINS1_37MainloopSm90TmaGmmaWarpSpecializedFP8ILi5ENS5_IJNS4_1CILi2EEENSA_ILi1EEESC_EEENS1_35KernelTmaWarpSpecializedCooperativeEEENS5_IJNSA_ILi256EEESG_NSA_ILi32EEEEEENS_12float_e5m2_tENS5_IJlSC_lEEESJ_SK_NS4_8TiledMMAINS4_8MMA_AtomIJNS4_4SM904GMMA31MMA_64x256x32_F32E5M2E5M2_SS_TNILNSO_7ScaleInE1ELSQ_1EEEEEENS4_6LayoutISD_NS5_IJSC_NSA_ILi0EEESU_EEEEENS5_IJNS4_10UnderscoreESX_SX_EEEEENS4_13SM90_TMA_LOADENS4_14ComposedLayoutINS4_7SwizzleILi1ELi4ELi3EEENS4_18smem_ptr_flag_bitsILi8EEENST_INS5_IJNSA_ILi8EEESH_EEENS5_IJSH_SC_EEEEEEEvNS4_8identityENS4_23SM90_TMA_LOAD_MULTICASTES1A_vS1B_EENS_8epilogue10collective6detail29Sm90TmaWarpSpecializedAdapterINS1F_15DefaultEpilogueISJ_SK_SK_NS1E_6thread17LinearCombinationISJ_Li1EffLNS1J_9ScaleType4KindE0ELNS_15FloatRoundStyleE2ESJ_EENS1_15EpilogueDefaultEEEEEvvEEEEvNT_6ParamsE)
        .other          _ZN7cutlass13device_kernelINS_4gemm6kernel13GemmUniversalIN4cute5tupleIJiiiiEEENS1_10collective13CollectiveMmaINS1_37MainloopSm90TmaGmmaWarpSpecializedFP8ILi5ENS5_IJNS4_1CILi2EEENSA_ILi1EEESC_EEENS1_35KernelTmaWarpSpecializedCooperativeEEENS5_IJNSA_ILi256EEESG_NSA_ILi32EEEEEENS_12float_e5m2_tENS5_IJlSC_lEEESJ_SK_NS4_8TiledMMAINS4_8MMA_AtomIJNS4_4SM904GMMA31MMA_64x256x32_F32E5M2E5M2_SS_TNILNSO_7ScaleInE1ELSQ_1EEEEEENS4_6LayoutISD_NS5_IJSC_NSA_ILi0EEESU_EEEEENS5_IJNS4_10UnderscoreESX_SX_EEEEENS4_13SM90_TMA_LOADENS4_14ComposedLayoutINS4_7SwizzleILi1ELi4ELi3EEENS4_18smem_ptr_flag_bitsILi8EEENST_INS5_IJNSA_ILi8EEESH_EEENS5_IJSH_SC_EEEEEEEvNS4_8identityENS4_23SM90_TMA_LOAD_MULTICASTES1A_vS1B_EENS_8epilogue10collective6detail29Sm90TmaWarpSpecializedAdapterINS1F_15DefaultEpilogueISJ_SK_SK_NS1E_6thread17LinearCombinationISJ_Li1EffLNS1J_9ScaleType4KindE0ELNS_15FloatRoundStyleE2ESJ_EENS1_15EpilogueDefaultEEEEEvvEEEEvNT_6ParamsE,@"STO_CUDA_ENTRY STV_DEFAULT"
_ZN7cutlass13device_kernelINS_4gemm6kernel13GemmUniversalIN4cute5tupleIJiiiiEEENS1_10collective13CollectiveMmaINS1_37MainloopSm90TmaGmmaWarpSpecializedFP8ILi5ENS5_IJNS4_1CILi2EEENSA_ILi1EEESC_EEENS1_35KernelTmaWarpSpecializedCooperativeEEENS5_IJNSA_ILi256EEESG_NSA_ILi32EEEEEENS_12float_e5m2_tENS5_IJlSC_lEEESJ_SK_NS4_8TiledMMAINS4_8MMA_AtomIJNS4_4SM904GMMA31MMA_64x256x32_F32E5M2E5M2_SS_TNILNSO_7ScaleInE1ELSQ_1EEEEEENS4_6LayoutISD_NS5_IJSC_NSA_ILi0EEESU_EEEEENS5_IJNS4_10UnderscoreESX_SX_EEEEENS4_13SM90_TMA_LOADENS4_14ComposedLayoutINS4_7SwizzleILi1ELi4ELi3EEENS4_18smem_ptr_flag_bitsILi8EEENST_INS5_IJNSA_ILi8EEESH_EEENS5_IJSH_SC_EEEEEEEvNS4_8identityENS4_23SM90_TMA_LOAD_MULTICASTES1A_vS1B_EENS_8epilogue10collective6detail29Sm90TmaWarpSpecializedAdapterINS1F_15DefaultEpilogueISJ_SK_SK_NS1E_6thread17LinearCombinationISJ_Li1EffLNS1J_9ScaleType4KindE0ELNS_15FloatRoundStyleE2ESJ_EENS1_15EpilogueDefaultEEEEEvvEEEEvNT_6ParamsE:
[----:B------:R-:W0:Y:S02]  /*0000*/  LDC R1, c[0x0][0x28] ;  /* 0x00000a00ff017b82 */ /* 0x000e240000000800 */
[----:B0-----:R-:W-:Y:S01]  /*0010*/  VIADD R1, R1, 0xfffff988 ;  /* 0xfffff98801017836 */ /* 0x001fe20000000000 */
[----:B------:R-:W0:Y:S01]  /*0020*/  S2R R4, SR_TID.X ;  /* 0x0000000000047919 */ /* 0x000e220000002100 */
[----:B------:R-:W-:Y:S01]  /*0030*/  ELECT P0, URZ, PT ;  /* 0x00000000003f782f */ /* 0x000fe20003800000 */
[----:B------:R-:W-:Y:S01]  /*0040*/  BSSY B0, `(.L_x_0) ;  /* 0x0000015000007945 */ /* 0x000fe20003800000 */
[--C-:B0-----:R-:W-:Y:S02]  /*0050*/  SHF.R.U32.HI R0, RZ, 0x5, R4.reuse ;  /* 0x00000005ff007819 */ /* 0x101fe40000011604 */
[----:B------:R-:W-:-:S03]  /*0060*/  SHF.R.U32.HI R2, RZ, 0x7, R4 ;  /* 0x00000007ff027819 */ /* 0x000fc60000011604 */
[----:B------:R-:W0:Y:S04]  /*0070*/  SHFL.IDX PT, R3, R0, RZ, 0x1f ;  /* 0x00001fff00037589 */ /* 0x000e2800000e0000 */
[----:B------:R-:W1:Y:S01]  /*0080*/  SHFL.IDX PT, R2, R2, RZ, 0x1f ;  /* 0x00001fff02027589 */ /* 0x000e6200000e0000 */
[----:B0-----:R-:W-:Y:S02]  /*0090*/  R2UR UR4, R3 ;  /* 0x00000000030472ca */ /* 0x001fe400000e0000 */
[----:B-1----:R-:W-:-:S11]  /*00a0*/  R2UR UR6, R2 ;  /* 0x00000000020672ca */ /* 0x002fd600000e0000 */
[----:B------:R-:W-:Y:S02]  /*00b0*/  USHF.R.S32.HI UR5, URZ, 0x1f, UR4 ;  /* 0x0000001f3f057899 */ /* 0x000fe40008011404 */
[----:B------:R-:W-:Y:S02]  /*00c0*/  ISETP.NE.OR P0, PT, RZ, UR4, !P0 ;  /* 0x00000004ff007c0c */ /* 0x000fe4000c705670 */
[----:B------:R-:W-:-:S04]  /*00d0*/  ULEA.HI UR5, UR5, UR4, URZ, 0x2 ;  /* 0x0000000405057291 */ /* 0x000fc8000f8f103f */
[----:B------:R-:W-:-:S04]  /*00e0*/  ULOP3.LUT UR5, UR5, 0xfffffffc, URZ, 0xc0, !UPT ;  /* 0xfffffffc05057892 */ /* 0x000fc8000f8ec03f */
[----:B------:R-:W-:-:S03]  /*00f0*/  UIADD3 UR8, UR4, -UR5, URZ ;  /* 0x8000000504087290 */ /* 0x000fc6000fffe03f */
[----:B------:R-:W-:Y:S09]  /*0100*/  @P0 BRA `(.L_x_1) ;  /* 0x0000000000200947 */ /* 0x000ff20003800000 */
[----:B------:R-:W-:Y:S02]  /*0110*/  ULDC.64 UR4, c[0x0][0x198] ;  /* 0x0000660000047ab9 */ /* 0x000fe40000000a00 */
[----:B------:R-:W-:Y:S02]  /*0120*/  UIADD3 UR10, UP0, UR4, 0xf0, URZ ;  /* 0x000000f0040a7890 */ /* 0x000fe4000ff1e03f */
[----:B------:R-:W-:Y:S02]  /*0130*/  UIADD3 UR4, UP1, UR4, 0x1f0, URZ ;  /* 0x000001f004047890 */ /* 0x000fe4000ff3e03f */
[----:B------:R-:W-:Y:S02]  /*0140*/  UIADD3.X UR11, URZ, UR5, URZ, UP0, !UPT ;  /* 0x000000053f0b7290 */ /* 0x000fe400087fe43f */
[----:B------:R-:W-:-:S07]  /*0150*/  UIADD3.X UR5, URZ, UR5, URZ, UP1, !UPT ;  /* 0x000000053f057290 */ /* 0x000fce0008ffe43f */
[----:B------:R0:W-:Y:S02]  /*0160*/  UTMACCTL.PF [UR10] ;  /* 0x000000000a0079b9 */ /* 0x0001e40008040000 */
[----:B------:R0:W-:Y:S02]  /*0170*/  UTMACCTL.PF [UR4] ;  /* 0x00000000040079b9 */ /* 0x0001e40008040000 */
[----:B0-----:R-:W-:Y:S01]  /*0180*/  NOP ;  /* 0x0000000000007918 */ /* 0x001fe20000000000 */
.L_x_1:
[----:B------:R-:W-:Y:S05]  /*0190*/  BSYNC B0 ;  /* 0x0000000000007941 */ /* 0x000fea0003800000 */
.L_x_0:
[----:B------:R-:W0:Y:S01]  /*01a0*/  SHFL.IDX PT, R3, R0, RZ, 0x1f ;  /* 0x00001fff00037589 */ /* 0x000e2200000e0000 */
[----:B------:R-:W-:Y:S01]  /*01b0*/  UISETP.NE.AND UP0, UPT, UR8, 0x3, UPT ;  /* 0x000000030800788c */ /* 0x000fe2000bf05270 */
[----:B------:R-:W-:Y:S01]  /*01c0*/  ISETP.NE.AND P1, PT, RZ, UR6, PT ;  /* 0x00000006ff007c0c */ /* 0x000fe2000bf25270 */
[----:B------:R-:W-:Y:S02]  /*01d0*/  UIADD3 UR10, UR6, -0x1, URZ ;  /* 0xffffffff060a7890 */ /* 0x000fe4000fffe03f */
[----:B------:R-:W-:Y:S02]  /*01e0*/  UISETP.EQ.OR UP0, UPT, UR8, URZ, !UP0 ;  /* 0x0000003f0800728c */ /* 0x000fe4000c702670 */
[----:B------:R-:W-:Y:S02]  /*01f0*/  UISETP.GE.U32.AND UP1, UPT, UR10, 0x2, UPT ;  /* 0x000000020a00788c */ /* 0x000fe4000bf26070 */
[----:B------:R-:W-:-:S04]  /*0200*/  UISETP.EQ.AND UP0, UPT, UR6, URZ, UP0 ;  /* 0x0000003f0600728c */ /* 0x000fc80008702270 */
[----:B------:R-:W-:-:S04]  /*0210*/  USEL UR13, URZ, 0x1, !UP0 ;  /* 0x000000013f0d7887 */ /* 0x000fc8000c000000 */
[----:B------:R-:W-:Y:S01]  /*0220*/  USEL UR13, UR13, 0x2, UP1 ;  /* 0x000000020d0d7887 */ /* 0x000fe20008800000 */
[----:B0-----:R-:W-:-:S13]  /*0230*/  ISETP.NE.AND P0, PT, R3, RZ, PT ;  /* 0x000000ff0300720c */ /* 0x001fda0003f05270 */
[----:B------:R-:W-:Y:S05]  /*0240*/  @P0 BRA `(.L_x_2) ;  /* 0x0000000000600947 */ /* 0x000fea0003800000 */
[----:B------:R-:W0:Y:S01]  /*0250*/  S2UR UR9, SR_CgaCtaId ;  /* 0x00000000000979c3 */ /* 0x000e220000008800 */
[----:B------:R-:W-:Y:S01]  /*0260*/  UMOV UR4, 0x400 ;  /* 0x0000040000047882 */ /* 0x000fe20000000000 */
[----:B------:R-:W-:Y:S01]  /*0270*/  UMOV UR5, 0x1 ;  /* 0x0000000100057882 */ /* 0x000fe20000000000 */
[----:B------:R-:W-:Y:S01]  /*0280*/  UMOV UR6, 0x4 ;  /* 0x0000000400067882 */ /* 0x000fe20000000000 */
[----:B------:R-:W-:Y:S01]  /*0290*/  ELECT P0, URZ, PT ;  /* 0x00000000003f782f */ /* 0x000fe20003800000 */
[----:B------:R-:W-:-:S04]  /*02a0*/  UIADD3 UR6, -UR6, 0x100000, URZ ;  /* 0x0010000006067890 */ /* 0x000fc8000fffe13f */
[----:B------:R-:W-:Y:S02]  /*02b0*/  USHF.L.U32 UR7, UR6, 0xb, URZ ;  /* 0x0000000b06077899 */ /* 0x000fe4000800063f */
[----:B------:R-:W-:Y:S02]  /*02c0*/  USHF.L.U32 UR6, UR6, 0x1, URZ ;  /* 0x0000000106067899 */ /* 0x000fe4000800063f */
[----:B0-----:R-:W-:Y:S02]  /*02d0*/  ULEA UR9, UR9, UR4, 0x18 ;  /* 0x0000000409097291 */ /* 0x001fe4000f8ec03f */
[----:B------:R-:W-:-:S04]  /*02e0*/  UIADD3 UR4, -UR5, 0x100000, URZ ;  /* 0x0010000005047890 */ /* 0x000fc8000fffe13f */
[----:B------:R-:W-:Y:S02]  /*02f0*/  USHF.L.U32 UR5, UR4, 0xb, URZ ;  /* 0x0000000b04057899 */ /* 0x000fe4000800063f */
[----:B------:R-:W-:Y:S01]  /*0300*/  USHF.L.U32 UR4, UR4, 0x1, URZ ;  /* 0x0000000104047899 */ /* 0x000fe2000800063f */
[----:B------:R-:W0:Y:S11]  /*0310*/  FENCE.VIEW.ASYNC.S ;  /* 0x00000000000073c6 */ /* 0x000e360000000000 */
[----:B0-----:R0:W1:Y:S01]  /*0320*/  SYNCS.EXCH.64 URZ, [UR9], UR4 ;  /* 0x00000004093f75b2 */ /* 0x0010620008000100 */
[----:B------:R0:W2:Y:S01]  /*0330*/  SYNCS.EXCH.64 URZ, [UR9+0x28], UR6 ;  /* 0x00002806093f75b2 */ /* 0x0000a20008000100 */
[----:B------:R0:W3:Y:S01]  /*0340*/  SYNCS.EXCH.64 URZ, [UR9+0x8], UR4 ;  /* 0x00000804093f75b2 */ /* 0x0000e20008000100 */
[----:B------:R0:W4:Y:S01]  /*0350*/  SYNCS.EXCH.64 URZ, [UR9+0x30], UR6 ;  /* 0x00003006093f75b2 */ /* 0x0001220008000100 */
[----:B------:R0:W0:Y:S01]  /*0360*/  SYNCS.EXCH.64 URZ, [UR9+0x10], UR4 ;  /* 0x00001004093f75b2 */ /* 0x0000220008000100 */
[----:B------:R0:W0:Y:S01]  /*0370*/  SYNCS.EXCH.64 URZ, [UR9+0x38], UR6 ;  /* 0x00003806093f75b2 */ /* 0x0000220008000100 */
[----:B------:R0:W0:Y:S01]  /*0380*/  SYNCS.EXCH.64 URZ, [UR9+0x18], UR4 ;  /* 0x00001804093f75b2 */ /* 0x0000220008000100 */
[----:B------:R0:W0:Y:S01]  /*0390*/  SYNCS.EXCH.64 URZ, [UR9+0x40], UR6 ;  /* 0x00004006093f75b2 */ /* 0x0000220008000100 */
[----:B------:R0:W0:Y:S01]  /*03a0*/  SYNCS.EXCH.64 URZ, [UR9+0x20], UR4 ;  /* 0x00002004093f75b2 */ /* 0x0000220008000100 */
[----:B------:R0:W0:Y:S01]  /*03b0*/  SYNCS.EXCH.64 URZ, [UR9+0x48], UR6 ;  /* 0x00004806093f75b2 */ /* 0x0000220008000100 */
[----:B------:R-:W-:Y:S01]  /*03c0*/  NOP ;  /* 0x0000000000007918 */ /* 0x000fe20000000000 */
.L_x_2:
[----:B------:R-:W-:Y:S01]  /*03d0*/  SHF.R.S32.HI R2, RZ, 0x1f, R4 ;  /* 0x0000001fff027819 */ /* 0x000fe20000011404 */
[----:B------:R-:W5:Y:S01]  /*03e0*/  SHFL.IDX PT, R0, R0, RZ, 0x1f ;  /* 0x00001fff00007589 */ /* 0x000f6200000e0000 */
[----:B0-----:R-:W0:Y:S01]  /*03f0*/  S2UR UR9, SR_CTAID.X ;  /* 0x00000000000979c3 */ /* 0x001e220000002500 */
[----:B------:R-:W-:Y:S02]  /*0400*/  ELECT P0, URZ, PT ;  /* 0x00000000003f782f */ /* 0x000fe40003800000 */
[----:B------:R-:W-:Y:S01]  /*0410*/  LEA.HI R2, R2, R4, RZ, 0x7 ;  /* 0x0000000402027211 */ /* 0x000fe200078f38ff */
[----:B------:R-:W-:Y:S01]  /*0420*/  ULDC UR4, c[0x0][0x150] ;  /* 0x0000540000047ab9 */ /* 0x000fe20000000800 */
[----:B------:R-:W-:Y:S01]  /*0430*/  SHF.R.S32.HI R6, RZ, 0x1f, R3 ;  /* 0x0000001fff067819 */ /* 0x000fe20000011403 */
[----:B------:R-:W-:Y:S01]  /*0440*/  NOP ;  /* 0x0000000000007918 */ /* 0x000fe20000000000 */
[----:B------:R-:W-:Y:S01]  /*0450*/  LOP3.LUT R2, R2, 0xffffff80, RZ, 0xc0, !PT ;  /* 0xffffff8002027812 */ /* 0x000fe200078ec0ff */
[----:B------:R-:W-:Y:S01]  /*0460*/  NOP ;  /* 0x0000000000007918 */ /* 0x000fe20000000000 */
[----:B------:R-:W-:Y:S01]  /*0470*/  LEA.HI R6, R6, R3, RZ, 0x2 ;  /* 0x0000000306067211 */ /* 0x000fe200078f10ff */
[----:B------:R-:W1:Y:S02]  /*0480*/  LDC R8, c[0x0][0x144] ;  /* 0x00005100ff087b82 */ /* 0x000e640000000800 */
[----:B------:R-:W-:Y:S01]  /*0490*/  IMAD.IADD R4, R4, 0x1, -R2 ;  /* 0x0000000104047824 */ /* 0x000fe200078e0a02 */
[----:B------:R-:W-:Y:S01]  /*04a0*/  LOP3.LUT R6, R6, 0x3ffffffc, RZ, 0xc0, !PT ;  /* 0x3ffffffc06067812 */ /* 0x000fe200078ec0ff */
[----:B------:R-:W2:Y:S03]  /*04b0*/  S2R R2, SR_CTAID.Y ;  /* 0x0000000000027919 */ /* 0x000ea60000002600 */
[----:B------:R-:W-:Y:S01]  /*04c0*/  SHF.R.S32.HI R5, RZ, 0x1f, R4 ;  /* 0x0000001fff057819 */ /* 0x000fe20000011404 */
[----:B------:R-:W-:Y:S01]  /*04d0*/  IMAD.IADD R6, R3, 0x1, -R6 ;  /* 0x0000000103067824 */ /* 0x000fe200078e0a06 */
[----:B------:R-:W3:Y:S02]  /*04e0*/  LDC R13, c[0x0][0x148] ;  /* 0x00005200ff0d7b82 */ /* 0x000ee40000000800 */
[----:B------:R-:W-:-:S02]  /*04f0*/  LEA.HI R5, R5, R4, RZ, 0x3 ;  /* 0x0000000405057211 */ /* 0x000fc400078f18ff */
[----:B-----5:R-:W-:Y:S02]  /*0500*/  ISETP.NE.OR P0, PT, R0, RZ, !P0 ;  /* 0x000000ff0000720c */ /* 0x020fe40004705670 */
[--C-:B------:R-:W-:Y:S02]  /*0510*/  SHF.R.S32.HI R0, RZ, 0x3, R5.reuse ;  /* 0x00000003ff007819 */ /* 0x100fe40000011405 */
[----:B------:R-:W-:Y:S02]  /*0520*/  SHF.R.S32.HI R5, RZ, 0x1f, R5 ;  /* 0x0000001fff057819 */ /* 0x000fe40000011405 */
[----:B0-----:R-:W-:Y:S02]  /*0530*/  I2FP.F32.U32 R7, UR9 ;  /* 0x0000000900077c45 */ /* 0x001fe40008201000 */
[----:B------:R-:W-:-:S03]  /*0540*/  LEA.HI R5, R5, R0, RZ, 0x2 ;  /* 0x0000000005057211 */ /* 0x000fc600078f10ff */
[----:B------:R-:W-:Y:S01]  /*0550*/  FMUL R7, R7, UR4 ;  /* 0x0000000407077c20 */ /* 0x000fe20008400000 */
[----:B------:R-:W-:Y:S01]  /*0560*/  LOP3.LUT R5, R5, 0xfffffffc, RZ, 0xc0, !PT ;  /* 0xfffffffc05057812 */ /* 0x000fe200078ec0ff */
[----:B------:R-:W-:Y:S01]  /*0570*/  VOTEU.ALL UP0, P0 ;  /* 0x00000000003f7886 */ /* 0x000fe20000000000 */
[----:B------:R-:W-:Y:S01]  /*0580*/  ULDC UR4, c[0x0][0x154] ;  /* 0x0000550000047ab9 */ /* 0x000fe20000000800 */
[----:B------:R-:W-:Y:S02]  /*0590*/  VOTEU.ALL UP1, P0 ;  /* 0x00000000003f7886 */ /* 0x000fe40000020000 */
[----:B------:R-:W0:Y:S01]  /*05a0*/  F2I.U32.TRUNC.NTZ R7, R7 ;  /* 0x0000000700077305 */ /* 0x000e22000020f000 */
[----:B------:R-:W-:Y:S01]  /*05b0*/  IMAD.IADD R5, R0, 0x1, -R5 ;  /* 0x0000000100057824 */ /* 0x000fe200078e0a05 */
[----:B------:R-:W5:Y:S01]  /*05c0*/  @!UP0 S2UR UR7, SR_CgaCtaId ;  /* 0x00000000000789c3 */ /* 0x000f620000008800 */
[----:B------:R-:W-:Y:S02]  /*05d0*/  @!UP0 UMOV UR6, 0x400 ;  /* 0x0000040000068882 */ /* 0x000fe40000000000 */
[----:B------:R-:W-:Y:S01]  /*05e0*/  IMAD R5, R6, 0x4, R5 ;  /* 0x0000000406057824 */ /* 0x000fe200078e0205 */
[----:B--2---:R-:W-:-:S04]  /*05f0*/  I2FP.F32.U32 R6, R2 ;  /* 0x0000000200067245 */ /* 0x004fc80000201000 */
[----:B------:R-:W-:Y:S01]  /*0600*/  LEA.HI R0, R5, R5, RZ, 0x1 ;  /* 0x0000000505007211 */ /* 0x000fe200078f08ff */
[----:B------:R-:W-:Y:S01]  /*0610*/  FMUL R6, R6, UR4 ;  /* 0x0000000406067c20 */ /* 0x000fe20008400000 */
[----:B------:R-:W-:Y:S02]  /*0620*/  UMOV UR4, 0x20 ;  /* 0x0000002000047882 */ /* 0x000fe40000000000 */
[----:B------:R-:W-:Y:S01]  /*0630*/  LOP3.LUT R0, R0, 0xfffffffe, RZ, 0xc0, !PT ;  /* 0xfffffffe00007812 */ /* 0x000fe200078ec0ff */
[----:B0-----:R-:W-:Y:S01]  /*0640*/  IMAD.MOV R11, RZ, RZ, -R7 ;  /* 0x000000ffff0b7224 */ /* 0x001fe200078e0a07 */
[----:B------:R-:W-:-:S04]  /*0650*/  @!UP0 UIADD3 UR4, -UR4, 0x100000, URZ ;  /* 0x0010000004048890 */ /* 0x000fc8000fffe13f */
[----:B------:R-:W-:Y:S02]  /*0660*/  @!UP0 USHF.L.U32 UR5, UR4, 0xb, URZ ;  /* 0x0000000b04058899 */ /* 0x000fe4000800063f */
[----:B------:R-:W-:Y:S01]  /*0670*/  @!UP0 USHF.L.U32 UR4, UR4, 0x1, URZ ;  /* 0x0000000104048899 */ /* 0x000fe2000800063f */
[----:B------:R-:W0:Y:S01]  /*0680*/  F2I.U32.TRUNC.NTZ R6, R6 ;  /* 0x0000000600067305 */ /* 0x000e22000020f000 */
[----:B------:R-:W2:Y:S01]  /*0690*/  LDC R7, c[0x0][0x140] ;  /* 0x00005000ff077b82 */ /* 0x000ea20000000800 */
[----:B-1----:R-:W-:Y:S02]  /*06a0*/  IMAD R11, R8, R11, UR9 ;  /* 0x00000009080b7e24 */ /* 0x002fe4000f8e020b */
[----:B------:R-:W-:-:S05]  /*06b0*/  IMAD.IADD R0, R5, 0x1, -R0 ;  /* 0x0000000105007824 */ /* 0x000fca00078e0a00 */
[----:B------:R-:W-:Y:S01]  /*06c0*/  ISETP.NE.AND P2, PT, R0, R11, PT ;  /* 0x0000000b0000720c */ /* 0x000fe20003f45270 */
[C---:B------:R-:W-:Y:S01]  /*06d0*/  IMAD.SHL.U32 R0, R5.reuse, 0x4, RZ ;  /* 0x0000000405007824 */ /* 0x040fe200078e00ff */
[----:B-----5:R-:W-:Y:S01]  /*06e0*/  @!UP0 ULEA UR6, UR7, UR6, 0x18 ;  /* 0x0000000607068291 */ /* 0x020fe2000f8ec03f */
[----:B------:R-:W-:Y:S01]  /*06f0*/  VOTEU.ALL UP0, P0 ;  /* 0x00000000003f7886 */ /* 0x000fe20000000000 */
[----:B------:R-:W-:Y:S01]  /*0700*/  LOP3.LUT P0, RZ, R4, 0x7, RZ, 0xc0, !PT ;  /* 0x0000000704ff7812 */ /* 0x000fe2000780c0ff */
[----:B0-----:R-:W-:Y:S01]  /*0710*/  IMAD.MOV R12, RZ, RZ, -R6 ;  /* 0x000000ffff0c7224 */ /* 0x001fe200078e0a06 */
[----:B------:R-:W-:-:S03]  /*0720*/  LOP3.LUT R9, R5, 0xc, R0, 0x78, !PT ;  /* 0x0000000c05097812 */ /* 0x000fc600078e7800 */
[----:B---3--:R-:W-:Y:S01]  /*0730*/  IMAD R5, R13, R12, R2 ;  /* 0x0000000c0d057224 */ /* 0x008fe200078e0202 */
[C---:B------:R-:W-:Y:S01]  /*0740*/  ISETP.LT.U32.AND P0, PT, R9.reuse, 0x2, !P0 ;  /* 0x000000020900780c */ /* 0x040fe20004701070 */
[----:B------:R0:W-:Y:S02]  /*0750*/  STL [R1+0x45c], R9 ;  /* 0x00045c0901007387 */ /* 0x0001e40000100800 */
[----:B------:R-:W-:Y:S02]  /*0760*/  @P2 LEA.HI R0, R9, R9, RZ, 0x1 ;  /* 0x0000000909002211 */ /* 0x000fe400078f08ff */
[----:B------:R-:W1:Y:S02]  /*0770*/  FENCE.VIEW.ASYNC.S ;  /* 0x00000000000073c6 */ /* 0x000e640000000000 */
[----:B-1----:R0:W1:Y:S01]  /*0780*/  @!UP0 SYNCS.EXCH.64 URZ, [UR6+0x60], UR4 ;  /* 0x00006004063f85b2 */ /* 0x0020620008000100 */
[----:B--2---:R-:W-:Y:S02]  /*0790*/  ISETP.EQ.U32.AND P5, PT, R7, 0x1, PT ;  /* 0x000000010700780c */ /* 0x004fe40003fa2070 */
[----:B------:R-:W-:-:S04]  /*07a0*/  @P2 SHF.R.S32.HI R0, RZ, 0x1, R0 ;  /* 0x00000001ff002819 */ /* 0x000fc80000011400 */
[----:B------:R-:W-:Y:S01]  /*07b0*/  @P2 ISETP.NE.AND P3, PT, R0, R5, PT ;  /* 0x000000050000220c */ /* 0x000fe20003f65270 */
[----:B------:R-:W-:Y:S01]  /*07c0*/  IMAD.MOV.U32 R0, RZ, RZ, 0x1 ;  /* 0x00000001ff007424 */ /* 0x000fe200078e00ff */
[----:B------:R-:W-:Y:S02]  /*07d0*/  SEL R5, RZ, 0x1, !P0 ;  /* 0x00000001ff057807 */ /* 0x000fe40004000000 */
[----:B------:R-:W-:-:S04]  /*07e0*/  @P2 SEL R0, RZ, 0x1, P3 ;  /* 0x00000001ff002807 */ /* 0x000fc80001800000 */
[----:B------:R-:W-:Y:S01]  /*07f0*/  LOP3.LUT R0, R0, R5, RZ, 0xc0, !PT ;  /* 0x0000000500007212 */ /* 0x000fe200078ec0ff */
[----:B------:R0:W2:Y:S01]  /*0800*/  @!UP1 SYNCS.EXCH.64 URZ, [UR6+0x68], UR4 ;  /* 0x00006804063f95b2 */ /* 0x0000a20008000100 */
[----:B------:R-:W-:-:S03]  /*0810*/  NOP ;  /* 0x0000000000007918 */ /* 0x000fc60000000000 */
[----:B------:R0:W-:Y:S01]  /*0820*/  STL [R1+0x458], R0 ;  /* 0x0004580001007387 */ /* 0x0001e20000100800 */
[----:B-1----:R-:W-:Y:S05]  /*0830*/  @!P5 BRA `(.L_x_3) ;  /* 0x000000000008d947 */ /* 0x002fea0003800000 */
[----:B--2-4-:R-:W-:Y:S01]  /*0840*/  UCGABAR_ARV ;  /* 0x00000000000079c7 */ /* 0x014fe20008000000 */
[----:B------:R-:W-:Y:S05]  /*0850*/  BRA `(.L_x_4) ;  /* 0x0000000000047947 */ /* 0x000fea0003800000 */
.L_x_3:
[----:B--2-4-:R-:W-:Y:S01]  /*0860*/  NOP ;  /* 0x0000000000007918 */ /* 0x014fe20000000000 */
.L_x_4:
[----:B0-----:R-:W0:Y:S01]  /*0870*/  LDC R0, c[0x0][0x65c] ;  /* 0x00019700ff007b82 */ /* 0x001e220000000800 */
[----:B------:R-:W-:Y:S02]  /*0880*/  IMAD.U32 R4, RZ, RZ, UR9 ;  /* 0x00000009ff047e24 */ /* 0x000fe4000f8e00ff */
[----:B------:R-:W-:Y:S01]  /*0890*/  IMAD.MOV.U32 R5, RZ, RZ, RZ ;  /* 0x000000ffff057224 */ /* 0x000fe200078e00ff */
[----:B0-----:R-:W-:-:S13]  /*08a0*/  ISETP.NE.AND P4, PT, R0, 0x1, PT ;  /* 0x000000010000780c */ /* 0x001fda0003f85270 */
[----:B------:R-:W0:Y:S01]  /*08b0*/  @P4 LDC R7, c[0x0][0x10] ;  /* 0x00000400ff074b82 */ /* 0x000e220000000800 */
[----:B------:R-:W-:Y:S02]  /*08c0*/  @P4 IMAD.MOV.U32 R3, RZ, RZ, RZ ;  /* 0x000000ffff034224 */ /* 0x000fe400078e00ff */
[----:B------:R-:W-:-:S05]  /*08d0*/  @P4 IMAD.MOV.U32 R15, RZ, RZ, RZ ;  /* 0x000000ffff0f4224 */ /* 0x000fca00078e00ff */
[----:B------:R-:W1:Y:S01]  /*08e0*/  @!P4 LDC R9, c[0x0][0xc] ;  /* 0x00000300ff09cb82 */ /* 0x000e620000000800 */
[----:B0-----:R-:W-:-:S04]  /*08f0*/  @P4 IMAD.WIDE.U32 R6, R7, UR9, R2 ;  /* 0x0000000907064c25 */ /* 0x001fc8000f8e0002 */
[----:B------:R-:W-:Y:S02]  /*0900*/  @P4 IMAD.MOV.U32 R8, RZ, RZ, R6 ;  /* 0x000000ffff084224 */ /* 0x000fe400078e0006 */
[----:B------:R-:W-:Y:S02]  /*0910*/  @P4 IMAD.IADD R16, R7, 0x1, R15 ;  /* 0x0000000107104824 */ /* 0x000fe400078e020f */
[----:B-1----:R-:W-:-:S04]  /*0920*/  @!P4 IMAD.WIDE.U32 R4, R2, R9, R4 ;  /* 0x000000090204c225 */ /* 0x002fc800078e0004 */
[----:B------:R-:W-:Y:S02]  /*0930*/  @!P4 IMAD.MOV.U32 R8, RZ, RZ, R4 ;  /* 0x000000ffff08c224 */ /* 0x000fe400078e0004 */
[----:B------:R-:W-:-:S03]  /*0940*/  @!P4 IMAD.MOV.U32 R16, RZ, RZ, R5 ;  /* 0x000000ffff10c224 */ /* 0x000fc600078e0005 */
[----:B------:R0:W-:Y:S04]  /*0950*/  STL [R1+0x464], R8 ;  /* 0x0004640801007387 */ /* 0x0001e80000100800 */
[----:B------:R0:W-:Y:S01]  /*0960*/  STL [R1+0x460], R16 ;  /* 0x0004601001007387 */ /* 0x0001e20000100800 */
[----:B------:R-:W-:Y:S05]  /*0970*/  @!P5 BRA `(.L_x_5) ;  /* 0x00000000000cd947 */ /* 0x000fea0003800000 */
[----:B------:R-:W-:Y:S01]  /*0980*/  UCGABAR_WAIT ;  /* 0x0000000000007dc7 */ /* 0x000fe20008000000 */
[----:B------:R-:W-:Y:S01]  /*0990*/  CCTL.IVALL ;  /* 0x00000000ff00798f */ /* 0x000fe20002000000 */
[----:B------:R-:W-:Y:S05]  /*09a0*/  BRA `(.L_x_6) ;  /* 0x0000000000047947 */ /* 0x000fea0003800000 */
.L_x_5:
[----:B------:R-:W-:Y:S06]  /*09b0*/  BAR.SYNC.DEFER_BLOCKING 0x0 ;  /* 0x0000000000007b1d */ /* 0x000fec0000010000 */
.L_x_6:
[----:B------:R-:W-:Y:S05]  /*09c0*/  @!P1 BRA `(.L_x_7) ;  /* 0x0000021400649947 */ /* 0x000fea0003800000 */
[----:B------:R-:W-:-:S06]  /*09d0*/  UISETP.GT.U32.AND UP0, UPT, UR10, 0x1, UPT ;  /* 0x000000010a00788c */ /* 0x000fcc000bf04070 */
[----:B------:R-:W-:-:S13]  /*09e0*/  PLOP3.LUT P0, PT, PT, PT, UP0, 0x80, 0x0 ;  /* 0x000000000000781c */ /* 0x000fda0003f0f008 */
[----:B------:R-:W-:Y:S05]  /*09f0*/  @P0 EXIT ;  /* 0x000000000000094d */ /* 0x000fea0003800000 */
[----:B------:R-:W-:Y:S01]  /*0a00*/  IMAD.MOV.U32 R5, RZ, RZ, -0x1 ;  /* 0xffffffffff057424 */ /* 0x000fe200078e00ff */
[----:B------:R-:W-:Y:S01]  /*0a10*/  ULDC.64 UR4, c[0x0][0x650] ;  /* 0x0001940000047ab9 */ /* 0x000fe20000000a00 */
[----:B------:R-:W-:Y:S01]  /*0a20*/  IMAD.MOV.U32 R4, RZ, RZ, -0x1 ;  /* 0xffffffffff047424 */ /* 0x000fe200078e00ff */
[----:B------:R-:W-:Y:S01]  /*0a30*/  ISETP.GE.U32.AND P0, PT, R8, UR4, PT ;  /* 0x0000000408007c0c */ /* 0x000fe2000bf06070 */
[----:B------:R-:W-:Y:S01]  /*0a40*/  UMOV UR10, 0xffffffff ;  /* 0xffffffff000a7882 */ /* 0x000fe20000000000 */
[----:B------:R1:W-:Y:S01]  /*0a50*/  STL [R1+0x46c], R5 ;  /* 0x00046c0501007387 */ /* 0x0003e20000100800 */
[----:B------:R-:W-:Y:S02]  /*0a60*/  PRMT R0, RZ, 0x7610, R0 ;  /* 0x00007610ff007816 */ /* 0x000fe40000000000 */
[----:B------:R-:W-:Y:S01]  /*0a70*/  ISETP.GE.U32.AND.EX P0, PT, R16, UR5, PT, P0 ;  /* 0x0000000510007c0c */ /* 0x000fe2000bf06100 */
[----:B------:R1:W-:-:S12]  /*0a80*/  STL [R1+0x468], R4 ;  /* 0x0004680401007387 */ /* 0x0003d80000100800 */
[----:B-1----:R-:W-:Y:S05]  /*0a90*/  @P0 BRA `(.L_x_8) ;  /* 0x00000004003c0947 */ /* 0x002fea0003800000 */
[----:B------:R-:W-:Y:S01]  /*0aa0*/  ULDC.64 UR14, c[0x0][0x628] ;  /* 0x00018a00000e7ab9 */ /* 0x000fe20000000a00 */
[----:B------:R-:W1:Y:S01]  /*0ab0*/  LDC.64 R6, c[0x0][0x620] ;  /* 0x00018800ff067b82 */ /* 0x000e620000000a00 */
[----:B------:R-:W-:Y:S01]  /*0ac0*/  ISETP.NE.U32.AND P0, PT, RZ, UR14, PT ;  /* 0x0000000eff007c0c */ /* 0x000fe2000bf05070 */
[----:B------:R-:W-:Y:S01]  /*0ad0*/  ULDC UR11, c[0x0][0x630] ;  /* 0x00018c00000b7ab9 */ /* 0x000fe20000000800 */
[----:B------:R-:W-:Y:S02]  /*0ae0*/  R2UR UR4, R8 ;  /* 0x00000000080472ca */ /* 0x000fe400000e0000 */
[----:B------:R-:W-:Y:S02]  /*0af0*/  ISETP.NE.AND.EX P0, PT, RZ, UR15, PT, P0 ;  /* 0x0000000fff007c0c */ /* 0x000fe4000bf05300 */
[----:B------:R-:W-:-:S11]  /*0b00*/  R2UR UR5, R16 ;  /* 0x00000000100572ca */ /* 0x000fd600000e0000 */
[----:B------:R-:W-:Y:S05]  /*0b10*/  @!P0 BRA `(.L_x_9) ;  /* 0x0000000000308947 */ /* 0x000fea0003800000 */
[----:B------:R-:W-:Y:S01]  /*0b20*/  R2UR UR4, R8 ;  /* 0x00000000080472ca */ /* 0x000fe200000e0000 */
[----:B------:R-:W-:Y:S01]  /*0b30*/  ULDC UR8, c[0x0][0x634] ;  /* 0x00018d0000087ab9 */ /* 0x000fe20000000800 */
[----:B------:R-:W-:-:S11]  /*0b40*/  R2UR UR10, R16 ;  /* 0x00000000100a72ca */ /* 0x000fd600000e0000 */
[----:B------:R-:W-:-:S04]  /*0b50*/  UIADD3 UR8, UP0, UR4, UR8, URZ ;  /* 0x0000000804087290 */ /* 0x000fc8000ff1e03f */
[----:B------:R-:W-:-:S04]  /*0b60*/  UIADD3.X UR10, URZ, UR10, URZ, UP0, !UPT ;  /* 0x0000000a3f0a7290 */ /* 0x000fc800087fe43f */
[----:B------:R-:W-:-:S04]  /*0b70*/  UIMAD.WIDE.U32 UR4, UR10, UR14, URZ ;  /* 0x0000000e0a0472a5 */ /* 0x000fc8000f8e003f */
[----:B------:R-:W-:Y:S02]  /*0b80*/  UIMAD.WIDE.U32 UR6, UP0, UR8, UR15, UR4 ;  /* 0x0000000f080672a5 */ /* 0x000fe4000f800004 */
[----:B------:R-:W-:Y:S02]  /*0b90*/  UIMAD.WIDE.U32 UR4, UR8, UR14, URZ ;  /* 0x0000000e080472a5 */ /* 0x000fe4000f8e003f */
[----:B------:R-:W-:Y:S02]  /*0ba0*/  UIADD3.X UR9, URZ, URZ, URZ, UP0, !UPT ;  /* 0x0000003f3f097290 */ /* 0x000fe400087fe43f */
[----:B------:R-:W-:Y:S01]  /*0bb0*/  UIADD3 URZ, UP0, UR5, UR6, URZ ;  /* 0x00000006053f7290 */ /* 0x000fe2000ff1e03f */
[----:B------:R-:W-:-:S03]  /*0bc0*/  UMOV UR8, UR7 ;  /* 0x0000000700087c82 */ /* 0x000fc60008000000 */
[----:B------:R-:W-:-:S12]  /*0bd0*/  UIMAD.WIDE.U32.X UR4, UR10, UR15, UR8, UP0 ;  /* 0x0000000f0a0472a5 */ /* 0x000fd800080e0408 */
.L_x_9:
[----:B------:R-:W-:Y:S01]  /*0be0*/  USHF.R.U64 UR10, UR4, UR11, UR5 ;  /* 0x0000000b040a7299 */ /* 0x000fe20008001205 */
[----:B------:R-:W2:Y:S01]  /*0bf0*/  LDC.64 R20, c[0x0][0x640] ;  /* 0x00019000ff147b82 */ /* 0x000ea20000000a00 */
[----:B------:R-:W-:Y:S01]  /*0c00*/  USHF.R.U32.HI UR4, URZ, UR11, UR5 ;  /* 0x0000000b3f047299 */ /* 0x000fe20008011605 */
[----:B------:R-:W-:Y:S02]  /*0c10*/  IMAD.MOV.U32 R4, RZ, RZ, R8 ;  /* 0x000000ffff047224 */ /* 0x000fe400078e0008 */
[----:B------:R-:W-:Y:S01]  /*0c20*/  IMAD R12, R13, R12, R2 ;  /* 0x0000000c0d0c7224 */ /* 0x000fe200078e0202 */
[----:B------:R-:W-:Y:S01]  /*0c30*/  IADD3 R3, P0, RZ, -UR10, RZ ;  /* 0x8000000aff037c10 */ /* 0x000fe2000ff1e0ff */
[----:B------:R-:W-:Y:S02]  /*0c40*/  IMAD.MOV.U32 R13, RZ, RZ, 0x1 ;  /* 0x00000001ff0d7424 */ /* 0x000fe400078e00ff */
[----:B------:R-:W3:Y:S02]  /*0c50*/  LDC R10, c[0x0][0x618] ;  /* 0x00018600ff0a7b82 */ /* 0x000ee40000000800 */
[----:B------:R-:W-:-:S04]  /*0c60*/  IMAD.X R5, RZ, RZ, ~UR4, P0 ;  /* 0x80000004ff057e24 */ /* 0x000fc800080e06ff */
[-C--:B-1----:R-:W-:Y:S02]  /*0c70*/  IMAD R0, R5, R6.reuse, RZ ;  /* 0x0000000605007224 */ /* 0x082fe400078e02ff */
[----:B------:R-:W1:Y:S01]  /*0c80*/  LDC R14, c[0x0][0x608] ;  /* 0x00018200ff0e7b82 */ /* 0x000e620000000800 */
[----:B------:R-:W-:Y:S02]  /*0c90*/  IMAD.MOV.U32 R5, RZ, RZ, R16 ;  /* 0x000000ffff057224 */ /* 0x000fe400078e0010 */
[----:B------:R-:W-:-:S05]  /*0ca0*/  IMAD.WIDE.U32 R4, R3, R6, R4 ;  /* 0x0000000603047225 */ /* 0x000fca00078e0004 */
[----:B------:R-:W4:Y:S01]  /*0cb0*/  LDC R18, c[0x0][0x658] ;  /* 0x00019600ff127b82 */ /* 0x000f220000000800 */
[----:B------:R-:W-:Y:S01]  /*0cc0*/  IMAD R3, R3, R7, R0 ;  /* 0x0000000703037224 */ /* 0x000fe200078e0200 */
[----:B--2---:R-:W-:-:S03]  /*0cd0*/  ISETP.NE.U32.AND P0, PT, R20, RZ, PT ;  /* 0x000000ff1400720c */ /* 0x004fc60003f05070 */
[----:B------:R-:W-:Y:S01]  /*0ce0*/  IMAD.IADD R3, R5, 0x1, R3 ;  /* 0x0000000105037824 */ /* 0x000fe200078e0203 */
[----:B------:R-:W-:Y:S01]  /*0cf0*/  ISETP.NE.AND.EX P0, PT, R21, RZ, PT, P0 ;  /* 0x000000ff1500720c */ /* 0x000fe20003f05300 */
[----:B------:R-:W-:Y:S01]  /*0d00*/  IMAD.MOV.U32 R5, RZ, RZ, -0x1 ;  /* 0xffffffffff057424 */ /* 0x000fe200078e00ff */
[----:B0-----:R-:W0:Y:S02]  /*0d10*/  LDC R16, c[0x0][0x600] ;  /* 0x00018000ff107b82 */ /* 0x001e240000000800 */
[-CC-:B---3--:R-:W-:Y:S02]  /*0d20*/  SHF.R.U64 R8, R4, R10.reuse, R3.reuse ;  /* 0x0000000a04087219 */ /* 0x188fe40000001203 */
[----:B------:R-:W-:-:S04]  /*0d30*/  SHF.R.U32.HI R3, RZ, R10, R3 ;  /* 0x0000000aff037219 */ /* 0x000fc80000011603 */
[----:B------:R-:W2:Y:S01]  /*0d40*/  LDC R15, c[0x0][0x648] ;  /* 0x00019200ff0f7b82 */ /* 0x000ea20000000800 */
[-CC-:B-1----:R-:W-:Y:S02]  /*0d50*/  SHF.R.U64 R23, R8, R14.reuse, R3.reuse ;  /* 0x0000000e08177219 */ /* 0x182fe40000001203 */
[----:B------:R-:W-:-:S05]  /*0d60*/  SHF.R.U32.HI R3, RZ, R14, R3 ;  /* 0x0000000eff037219 */ /* 0x000fca0000011603 */
[----:B------:R-:W1:Y:S01]  /*0d70*/  LDC R17, c[0x0][0x638] ;  /* 0x00018e00ff117b82 */ /* 0x000e620000000800 */
[-CC-:B----4-:R-:W-:Y:S02]  /*0d80*/  SHF.R.U64 R10, R23, R18.reuse, R3.reuse ;  /* 0x00000012170a7219 */ /* 0x190fe40000001203 */
[-C--:B------:R-:W-:Y:S02]  /*0d90*/  SHF.L.U32 R0, R5, R18.reuse, RZ ;  /* 0x0000001205007219 */ /* 0x080fe400000006ff */
[----:B------:R-:W-:Y:S01]  /*0da0*/  SHF.R.U32.HI R3, RZ, R18, R3 ;  /* 0x00000012ff037219 */ /* 0x000fe20000011603 */
[----:B------:R-:W-:Y:S01]  /*0db0*/  IMAD.MOV.U32 R2, RZ, RZ, R10 ;  /* 0x000000ffff027224 */ /* 0x000fe200078e000a */
[----:B------:R-:W-:Y:S01]  /*0dc0*/  LOP3.LUT R0, RZ, R0, RZ, 0x33, !PT ;  /* 0x00000000ff007212 */ /* 0x000fe200078e33ff */
[----:B------:R-:W3:Y:S01]  /*0dd0*/  LDC R19, c[0x0][0x610] ;  /* 0x00018400ff137b82 */ /* 0x000ee20000000800 */
[----:B------:R-:W-:Y:S05]  /*0de0*/  @!P0 BRA `(.L_x_10) ;  /* 0x0000000000288947 */ /* 0x000fea0003800000 */
[----:B------:R-:W4:Y:S02]  /*0df0*/  LDC R7, c[0x0][0x64c] ;  /* 0x00019300ff077b82 */ /* 0x000f240000000800 */
[----:B----4-:R-:W-:-:S05]  /*0e00*/  IADD3 R7, P0, R10, R7, RZ ;  /* 0x000000070a077210 */ /* 0x010fca0007f1e0ff */
[----:B------:R-:W-:-:S04]  /*0e10*/  IMAD.X R9, RZ, RZ, R3, P0 ;  /* 0x000000ffff097224 */ /* 0x000fc800000e0603 */
[----:B------:R-:W-:-:S04]  /*0e20*/  IMAD.WIDE.U32 R2, R9, R20, RZ ;  /* 0x0000001409027225 */ /* 0x000fc800078e00ff */
[----:B------:R-:W-:-:S04]  /*0e30*/  IMAD.WIDE.U32 R4, P0, R7, R21, R2 ;  /* 0x0000001507047225 */ /* 0x000fc80007800002 */
[----:B------:R-:W-:-:S04]  /*0e40*/  IMAD.WIDE.U32 R2, R7, R20, RZ ;  /* 0x0000001407027225 */ /* 0x000fc800078e00ff */
[----:B------:R-:W-:Y:S01]  /*0e50*/  IMAD.X R7, RZ, RZ, RZ, P0 ;  /* 0x000000ffff077224 */ /* 0x000fe200000e06ff */
[----:B------:R-:W-:Y:S01]  /*0e60*/  IADD3 RZ, P0, R3, R4, RZ ;  /* 0x0000000403ff7210 */ /* 0x000fe20007f1e0ff */
[----:B------:R-:W-:-:S04]  /*0e70*/  IMAD.MOV.U32 R6, RZ, RZ, R5 ;  /* 0x000000ffff067224 */ /* 0x000fc800078e0005 */
[----:B------:R-:W-:-:S08]  /*0e80*/  IMAD.WIDE.U32.X R2, R9, R21, R6, P0 ;  /* 0x0000001509027225 */ /* 0x000fd000000e0406 */
.L_x_10:
[----:B--2---:R-:W-:Y:S01]  /*0e90*/  SHF.R.U64 R4, R2, R15, R3 ;  /* 0x0000000f02047219 */ /* 0x004fe20000001203 */
[----:B0-----:R-:W-:Y:S01]  /*0ea0*/  VIADD R5, R16, 0xffffffff ;  /* 0xffffffff10057836 */ /* 0x001fe20000000000 */
[----:B------:R-:W-:Y:S02]  /*0eb0*/  SHF.L.U32 R2, R13, R18, RZ ;  /* 0x000000120d027219 */ /* 0x000fe400000006ff */
[----:B------:R-:W-:Y:S01]  /*0ec0*/  LOP3.LUT R3, R23, R0, RZ, 0xc0, !PT ;  /* 0x0000000017037212 */ /* 0x000fe200078ec0ff */
[----:B------:R-:W-:Y:S01]  /*0ed0*/  IMAD.MOV R6, RZ, RZ, -R4 ;  /* 0x000000ffff067224 */ /* 0x000fe200078e0a04 */
[----:B------:R-:W-:Y:S02]  /*0ee0*/  SEL R0, R11, R12, !P4 ;  /* 0x0000000c0b007207 */ /* 0x000fe40006000000 */
[----:B------:R-:W-:Y:S01]  /*0ef0*/  LOP3.LUT R5, R8, R5, RZ, 0xc0, !PT ;  /* 0x0000000508057212 */ /* 0x000fe200078ec0ff */
[----:B------:R-:W-:Y:S02]  /*0f00*/  IMAD R7, R2, R4, R3 ;  /* 0x0000000402077224 */ /* 0x000fe400078e0203 */
[----:B-1----:R-:W-:-:S02]  /*0f10*/  IMAD R3, R6, R17, R10 ;  /* 0x0000001106037224 */ /* 0x002fc400078e020a */
[----:B---3--:R-:W-:Y:S02]  /*0f20*/  IMAD R2, R7, R19, R0 ;  /* 0x0000001307027224 */ /* 0x008fe400078e0200 */
[----:B------:R-:W-:Y:S02]  /*0f30*/  IMAD R3, R3, R16, R5 ;  /* 0x0000001003037224 */ /* 0x000fe400078e0205 */
[----:B------:R-:W-:-:S03]  /*0f40*/  IMAD.MOV.U32 R0, RZ, RZ, 0x1 ;  /* 0x00000001ff007424 */ /* 0x000fc600078e00ff */
[----:B------:R-:W-:Y:S02]  /*0f50*/  SEL R4, R3, R2, !P4 ;  /* 0x0000000203047207 */ /* 0x000fe40006000000 */
[----:B------:R-:W-:-:S03]  /*0f60*/  SEL R2, R2, R3, !P4 ;  /* 0x0000000302027207 */ /* 0x000fc60006000000 */
[----:B------:R1:W-:Y:S04]  /*0f70*/  STL [R1+0x468], R4 ;  /* 0x0004680401007387 */ /* 0x0003e80000100800 */
[----:B------:R1:W-:Y:S02]  /*0f80*/  STL [R1+0x46c], R2 ;  /* 0x00046c0201007387 */ /* 0x0003e40000100800 */
.L_x_8:
[----:B------:R-:W-:-:S08]  /*0f90*/  NOP ;  /* 0x0000000000007918 */ /* 0x000fd00000000000 */
[----:B------:R-:W2:Y:S02]  /*0fa0*/  USETMAXREG.TRY_ALLOC.CTAPOOL UP0, 0xf0 ;  /* 0x000000f0000079c8 */ /* 0x000ea40008000600 */
[----:B--2---:R-:W-:-:S13]  /*0fb0*/  PLOP3.LUT P0, PT, PT, PT, UP0, 0x80, 0x0 ;  /* 0x000000000000781c */ /* 0x004fda0003f0f008 */
[----:B------:R-:W-:Y:S05]  /*0fc0*/  @!P0 BRA `(.L_x_8) ;  /* 0xfffffffc00f08947 */ /* 0x000fea000383ffff */
[----:B------:R-:W-:Y:S01]  /*0fd0*/  ULDC.64 UR4, c[0x0][0x598] ;  /* 0x0001660000047ab9 */ /* 0x000fe20000000a00 */
[----:B------:R-:W-:Y:S01]  /*0fe0*/  ULDC.64 UR20, c[0x0][0x208] ;  /* 0x0000820000147ab9 */ /* 0x000fe20000000a00 */
[----:B------:R-:W-:-:S04]  /*0ff0*/  ISETP.NE.U32.AND P0, PT, RZ, UR4, PT ;  /* 0x00000004ff007c0c */ /* 0x000fc8000bf05070 */
[----:B------:R-:W-:-:S13]  /*1000*/  ISETP.NE.AND.EX P0, PT, RZ, UR5, PT, P0 ;  /* 0x00000005ff007c0c */ /* 0x000fda000bf05300 */
[----:B------:R-:W-:Y:S05]  /*1010*/  @!P0 BRA `(.L_x_11) ;  /* 0x0000000000208947 */ /* 0x000fea0003800000 */
[----:B-1----:R-:W1:Y:S02]  /*1020*/  LDC.64 R2, c[0x0][0x598] ;  /* 0x00016600ff027b82 */ /* 0x002e640000000a00 */
[----:B-1----:R-:W2:Y:S02]  /*1030*/  LDG.E.64 R2, desc[UR20][R2.64] ;  /* 0x0000001402027981 */ /* 0x002ea4000c1e1b00 */
[----:B--2---:R-:W-:-:S04]  /*1040*/  ISETP.NE.U32.AND P0, PT, R2, RZ, PT ;  /* 0x000000ff0200720c */ /* 0x004fc80003f05070 */
[----:B------:R-:W-:-:S13]  /*1050*/  ISETP.NE.AND.EX P0, PT, R3, RZ, PT, P0 ;  /* 0x000000ff0300720c */ /* 0x000fda0003f05300 */
[----:B------:R-:W-:Y:S05]  /*1060*/  @!P0 BRA `(.L_x_11) ;  /* 0x00000000000c8947 */ /* 0x000fea0003800000 */
[----:B------:R-:W2:Y:S02]  /*1070*/  LD.E R2, desc[UR20][R2.64] ;  /* 0x0000001402027980 */ /* 0x000ea4000c101900 */
[----:B--2---:R-:W-:Y:S01]  /*1080*/  R2UR UR22, R2 ;  /* 0x00000000021672ca */ /* 0x004fe200000e0000 */
[----:B------:R-:W-:-:S14]  /*1090*/  BRA `(.L_x_12) ;  /* 0x0000000000247947 */ /* 0x000fdc0003800000 */
.L_x_11:
[----:B------:R-:W-:Y:S02]  /*10a0*/  ULDC.64 UR4, c[0x0][0x588] ;  /* 0x0001620000047ab9 */ /* 0x000fe40000000a00 */
[----:B------:R-:W-:-:S04]  /*10b0*/  ISETP.NE.U32.AND P0, PT, RZ, UR4, PT ;  /* 0x00000004ff007c0c */ /* 0x000fc8000bf05070 */
[----:B------:R-:W-:-:S13]  /*10c0*/  ISETP.NE.AND.EX P0, PT, RZ, UR5, PT, P0 ;  /* 0x00000005ff007c0c */ /* 0x000fda000bf05300 */
[----:B------:R-:W-:Y:S05]  /*10d0*/  @!P0 BRA `(.L_x_13) ;  /* 0x0000000000108947 */ /* 0x000fea0003800000 */
[----:B-1----:R-:W1:Y:S02]  /*10e0*/  LDC.64 R2, c[0x0][0x588] ;  /* 0x00016200ff027b82 */ /* 0x002e640000000a00 */
[----:B-1----:R-:W2:Y:S02]  /*10f0*/  LDG.E R2, desc[UR20][R2.64] ;  /* 0x0000001402027981 */ /* 0x002ea4000c1e1900 */
[----:B--2---:R-:W-:Y:S01]  /*1100*/  R2UR UR22, R2 ;  /* 0x00000000021672ca */ /* 0x004fe200000e0000 */
[----:B------:R-:W-:-:S14]  /*1110*/  BRA `(.L_x_12) ;  /* 0x0000000000047947 */ /* 0x000fdc0003800000 */
.L_x_13:
[----:B------:R-:W-:-:S05]  /*1120*/  ULDC UR22, c[0x0][0x580] ;  /* 0x0001600000167ab9 */ /* 0x000fca0000000800 */
.L_x_12:
[----:B------:R-:W-:Y:S02]  /*1130*/  ULDC.64 UR4, c[0x0][0x5a0] ;  /* 0x0001680000047ab9 */ /* 0x000fe40000000a00 */
        /* <DEDUP_REMOVED lines=11> */
.L_x_14:
        /* <DEDUP_REMOVED lines=8> */
.L_x_16:
[----:B------:R-:W-:-:S05]  /*1270*/  ULDC UR23, c[0x0][0x584] ;  /* 0x0001610000177ab9 */ /* 0x000fca0000000800 */
.L_x_15:
[----:B------:R-:W-:-:S13]  /*1280*/  LOP3.LUT P0, RZ, R0, 0xff, RZ, 0xc0, !PT ;  /* 0x000000ff00ff7812 */ /* 0x000fda000780c0ff */
[----:B------:R-:W-:Y:S05]  /*1290*/  @!P0 EXIT ;  /* 0x000000000000894d */ /* 0x000fea0003800000 */
[----:B------:R-:W-:Y:S01]  /*12a0*/  ULDC UR4, c[0x0][0x28c] ;  /* 0x0000a30000047ab9 */ /* 0x000fe20000000800 */
[----:B------:R-:W-:Y:S02]  /*12b0*/  ULOP3.LUT UR24, UR13, 0x1, URZ, 0xfc, !UPT ;  /* 0x000000010d187892 */ /* 0x000fe4000f8efc3f */
[----:B------:R-:W-:-:S04]  /*12c0*/  UIADD3 UR4, UR4, 0x1f, URZ ;  /* 0x0000001f04047890 */ /* 0x000fc8000fffe03f */
[----:B------:R-:W-:-:S04]  /*12d0*/  USHF.R.S32.HI UR5, URZ, 0x1f, UR4 ;  /* 0x0000001f3f057899 */ /* 0x000fc80008011404 */
[----:B------:R-:W-:-:S03]  /*12e0*/  ULEA.HI UR5, UR5, UR4, URZ, 0x5 ;  /* 0x0000000405057291 */ /* 0x000fc6000f8f283f */
[----:B------:R-:W-:Y:S01]  /*12f0*/  UMOV UR4, URZ ;  /* 0x0000003f00047c82 */ /* 0x000fe20008000000 */
[----:B------:R-:W-:-:S03]  /*1300*/  USHF.R.S32.HI UR9, URZ, 0x5, UR5 ;  /* 0x000000053f097899 */ /* 0x000fc60008011405 */
[----:B------:R-:W-:-:S09]  /*1310*/  UMOV UR5, URZ ;  /* 0x0000003f00057c82 */ /* 0x000fd20008000000 */
.L_x_555:
[----:B------:R-:W-:Y:S01]  /*1320*/  STL [R1+0x454], RZ ;  /* 0x000454ff01007387 */ /* 0x000fe20000100800 */
[----:B--2---:R-:W2:Y:S01]  /*1330*/  S2UR UR16, SR_CgaCtaId ;  /* 0x00000000001079c3 */ /* 0x004ea20000008800 */
[----:B------:R-:W-:Y:S01]  /*1340*/  UMOV UR15, 0x400 ;  /* 0x00000400000f7882 */ /* 0x000fe20000000000 */
[----:B------:R-:W-:Y:S01]  /*1350*/  UMOV UR6, URZ ;  /* 0x0000003f00067c82 */ /* 0x000fe20008000000 */
[----:B------:R-:W-:Y:S01]  /*1360*/  STL [R1+0x450], RZ ;  /* 0x000450ff01007387 */ /* 0x000fe20000100800 */
[----:B------:R-:W-:Y:S01]  /*1370*/  UMOV UR7, URZ ;  /* 0x0000003f00077c82 */ /* 0x000fe20008000000 */
[----:B------:R-:W-:Y:S01]  /*1380*/  UMOV UR8, URZ ;  /* 0x0000003f00087c82 */ /* 0x000fe20008000000 */
[----:B------:R-:W-:Y:S01]  /*1390*/  CS2R R236, SRZ ;  /* 0x0000000000ec7805 */ /* 0x000fe2000001ff00 */
[----:B------:R-:W-:Y:S01]  /*13a0*/  STL [R1+0x44c], RZ ;  /* 0x00044cff01007387 */ /* 0x000fe20000100800 */
[----:B-1----:R-:W1:Y:S01]  /*13b0*/  LDC R2, c[0x0][0x28c] ;  /* 0x0000a300ff027b82 */ /* 0x002e620000000800 */
[----:B------:R-:W-:-:S02]  /*13c0*/  CS2R R234, SRZ ;  /* 0x0000000000ea7805 */ /* 0x000fc4000001ff00 */
[----:B------:R-:W-:Y:S01]  /*13d0*/  CS2R R232, SRZ ;  /* 0x0000000000e87805 */ /* 0x000fe2000001ff00 */
[----:B------:R-:W-:Y:S01]  /*13e0*/  STL [R1+0x448], RZ ;  /* 0x000448ff01007387 */ /* 0x000fe20000100800 */
[----:B------:R-:W-:Y:S02]  /*13f0*/  CS2R R230, SRZ ;  /* 0x0000000000e67805 */ /* 0x000fe4000001ff00 */
[----:B------:R-:W-:Y:S02]  /*1400*/  CS2R R228, SRZ ;  /* 0x0000000000e47805 */ /* 0x000fe4000001ff00 */
[----:B------:R-:W-:Y:S01]  /*1410*/  CS2R R226, SRZ ;  /* 0x0000000000e27805 */ /* 0x000fe2000001ff00 */
[----:B------:R-:W-:Y:S01]  /*1420*/  STL [R1+0x444], RZ ;  /* 0x000444ff01007387 */ /* 0x000fe20000100800 */
[----:B------:R-:W-:Y:S02]  /*1430*/  CS2R R224, SRZ ;  /* 0x0000000000e07805 */ /* 0x000fe4000001ff00 */
        /* <DEDUP_REMOVED lines=15> */
[----:B-1----:R-:W-:Y:S02]  /*1530*/  ISETP.GE.AND P0, PT, R2, 0x1, PT ;  /* 0x000000010200780c */ /* 0x002fe40003f06270 */
        /* <DEDUP_REMOVED lines=37> */
[----:B0-----:R-:W-:Y:S01]  /*1790*/  CS2R R16, SRZ ;  /* 0x0000000000107805 */ /* 0x001fe2000001ff00 */
        /* <DEDUP_REMOVED lines=93> */
[----:B------:R-:W-:-:S03]  /*1d70*/  CS2R R150, SRZ ;  /* 0x0000000000967805 */ /* 0x000fc6000001ff00 */
[----:B------:R-:W-:Y:S04]  /*1d80*/  STL [R1+0x3ac], RZ ;  /* 0x0003acff01007387 */ /* 0x000fe80000100800 */
        /* <DEDUP_REMOVED lines=107> */
[----:B------:R-:W-:Y:S04]  /*2440*/  STL [R1], RZ ;  /* 0x000000ff01007387 */ /* 0x000fe80000100800 */
        /* <DEDUP_REMOVED lines=39> */
[----:B------:R-:W-:Y:S01]  /*26c0*/  STL [R1+0xa0], RZ ;  /* 0x0000a0ff01007387 */ /* 0x000fe20000100800 */
[----:B------:R-:W0:Y:S03]  /*26d0*/  S2R R0, SR_TID.X ;  /* 0x0000000000007919 */ /* 0x000e260000002100 */
        /* <DEDUP_REMOVED lines=8> */
[----:B0-----:R-:W-:-:S03]  /*2760*/  LOP3.LUT R0, R0, 0x80, RZ, 0xc0, !PT ;  /* 0x0000008000007812 */ /* 0x001fc600078ec0ff */
[----:B------:R-:W-:Y:S01]  /*2770*/  STL [R1+0xc4], RZ ;  /* 0x0000c4ff01007387 */ /* 0x000fe20000100800 */
[----:B------:R-:W-:-:S03]  /*2780*/  SHF.R.U32.HI R0, RZ, 0x7, R0 ;  /* 0x00000007ff007819 */ /* 0x000fc60000011600 */
        /* <DEDUP_REMOVED lines=33> */
[----:B------:R-:W0:Y:S04]  /*29a0*/  SHFL.IDX PT, R0, R0, RZ, 0x1f ;  /* 0x00001fff00007589 */ /* 0x000e2800000e0000 */
[----:B------:R1:W-:Y:S04]  /*29b0*/  STL [R1+0x14c], RZ ;  /* 0x00014cff01007387 */ /* 0x0003e80000100800 */
[----:B------:R1:W-:Y:S04]  /*29c0*/  STL [R1+0x150], RZ ;  /* 0x000150ff01007387 */ /* 0x0003e80000100800 */
[----:B------:R1:W-:Y:S04]  /*29d0*/  STL [R1+0x154], RZ ;  /* 0x000154ff01007387 */ /* 0x0003e80000100800 */
[----:B------:R1:W-:Y:S04]  /*29e0*/  STL [R1+0x158], RZ ;  /* 0x000158ff01007387 */ /* 0x0003e80000100800 */
[----:B------:R1:W-:Y:S04]  /*29f0*/  STL [R1+0x15c], RZ ;  /* 0x00015cff01007387 */ /* 0x0003e80000100800 */
[----:B------:R1:W-:Y:S01]  /*2a00*/  STL [R1+0x160], RZ ;  /* 0x000160ff01007387 */ /* 0x0003e20000100800 */
[----:B0-----:R-:W-:Y:S01]  /*2a10*/  R2UR UR12, R0 ;  /* 0x00000000000c72ca */ /* 0x001fe200000e0000 */
[----:B------:R-:W-:-:S02]  /*2a20*/  IMAD.U32 R0, RZ, RZ, UR4 ;  /* 0x00000004ff007e24 */ /* 0x000fc4000f8e00ff */
[----:B------:R1:W-:Y:S04]  /*2a30*/  STL [R1+0x164], RZ ;  /* 0x000164ff01007387 */ /* 0x0003e80000100800 */
[----:B------:R1:W-:Y:S04]  /*2a40*/  STL [R1+0x168], RZ ;  /* 0x000168ff01007387 */ /* 0x0003e80000100800 */
[----:B------:R1:W-:Y:S02]  /*2a50*/  STL [R1+0x16c], RZ ;  /* 0x00016cff01007387 */ /* 0x0003e40000100800 */
[----:B------:R-:W-:-:S02]  /*2a60*/  ULEA.HI UR11, UR12, UR12, URZ, 0x1 ;  /* 0x0000000c0c0b7291 */ /* 0x000fc4000f8f083f */
[----:B------:R1:W-:Y:S02]  /*2a70*/  STL [R1+0x170], RZ ;  /* 0x000170ff01007387 */ /* 0x0003e40000100800 */
[----:B------:R-:W-:Y:S02]  /*2a80*/  ULOP3.LUT UR14, UR11, 0x1ffffe, URZ, 0xc0, !UPT ;  /* 0x001ffffe0b0e7892 */ /* 0x000fe4000f8ec03f */
[----:B------:R1:W-:Y:S01]  /*2a90*/  STL [R1+0x174], RZ ;  /* 0x000174ff01007387 */ /* 0x0003e20000100800 */
[----:B--2---:R-:W-:Y:S02]  /*2aa0*/  ULEA UR11, UR16, UR15, 0x18 ;  /* 0x0000000f100b7291 */ /* 0x004fe4000f8ec03f */
[----:B------:R-:W-:Y:S01]  /*2ab0*/  UIADD3 UR14, UR12, -UR14, URZ ;  /* 0x8000000e0c0e7290 */ /* 0x000fe2000fffe03f */
[----:B------:R1:W-:Y:S03]  /*2ac0*/  STL [R1+0x178], RZ ;  /* 0x000178ff01007387 */ /* 0x0003e60000100800 */
[----:B------:R-:W-:Y:S01]  /*2ad0*/  ULEA UR14, UR14, UR11, 0xb ;  /* 0x0000000b0e0e7291 */ /* 0x000fe2000f8e583f */
[----:B------:R1:W-:Y:S03]  /*2ae0*/  STL [R1+0x17c], RZ ;  /* 0x00017cff01007387 */ /* 0x0003e60000100800 */
[----:B------:R-:W-:Y:S01]  /*2af0*/  UIADD3 UR14, UR14, 0x100, URZ ;  /* 0x000001000e0e7890 */ /* 0x000fe2000fffe03f */
[----:B------:R1:W-:Y:S03]  /*2b00*/  STL [R1+0x180], RZ ;  /* 0x000180ff01007387 */ /* 0x0003e60000100800 */
[----:B------:R-:W-:Y:S01]  /*2b10*/  USHF.R.U32.HI UR12, URZ, 0x4, UR14 ;  /* 0x000000043f0c7899 */ /* 0x000fe2000801160e */
[----:B------:R1:W-:Y:S02]  /*2b20*/  STL [R1+0x184], RZ ;  /* 0x000184ff01007387 */ /* 0x0003e40000100800 */
[----:B------:R-:W-:Y:S01]  /*2b30*/  UMOV UR14, UR5 ;  /* 0x00000005000e7c82 */ /* 0x000fe20008000000 */
[----:B------:R-:W-:Y:S01]  /*2b40*/  ULOP3.LUT UR12, UR12, 0x3fff, URZ, 0xc0, !UPT ;  /* 0x00003fff0c0c7892 */ /* 0x000fe2000f8ec03f */
[----:B------:R1:W-:Y:S04]  /*2b50*/  STL [R1+0x188], RZ ;  /* 0x000188ff01007387 */ /* 0x0003e80000100800 */
        /* <DEDUP_REMOVED lines=28> */
[----:B------:R1:W-:Y:S01]  /*2d20*/  STL [R1+0x1fc], RZ ;  /* 0x0001fcff01007387 */ /* 0x0003e20000100800 */
[----:B------:R-:W-:Y:S05]  /*2d30*/  @!P0 BRA `(.L_x_17) ;  /* 0x0000003400dc8947 */ /* 0x000fea0003800000 */
[----:B------:R-:W-:-:S06]  /*2d40*/  UISETP.NE.AND UP0, UPT, UR24, 0x3, UPT ;  /* 0x000000031800788c */ /* 0x000fcc000bf05270 */
[----:B------:R-:W-:-:S13]  /*2d50*/  PLOP3.LUT P1, PT, PT, PT, UP0, 0x80, 0x0 ;  /* 0x000000000000781c */ /* 0x000fda0003f2f008 */
[----:B------:R-:W-:Y:S05]  /*2d60*/  @!P1 BRA `(.L_x_18) ;  /* 0x0000000000049947 */ /* 0x000fea0003800000 */
[----:B------:R-:W-:Y:S01]  /*2d70*/  BPT.TRAP 0x1 ;  /* 0x000000040000795c */ /* 0x000fe20000300000 */
.L_x_18:
[----:B------:R-:W-:Y:S01]  /*2d80*/  ULEA UR7, UR5, UR11, 0x3 ;  /* 0x0000000b05077291 */ /* 0x000fe2000f8e183f */
[----:B------:R-:W-:-:S05]  /*2d90*/  IMAD.U32 R0, RZ, RZ, UR4 ;  /* 0x00000004ff007e24 */ /* 0x000fca000f8e00ff */
[----:B------:R-:W-:-:S04]  /*2da0*/  SHF.L.U32 R0, R0, 0x1f, RZ ;  /* 0x0000001f00007819 */ /* 0x000fc800000006ff */
[----:B------:R0:W2:Y:S01]  /*2db0*/  SYNCS.PHASECHK.TRANS64.TRYWAIT P0, [UR7], R0 ;  /* 0x00000000ff0075a7 */ /* 0x0000a20008000147 */
[----:B------:R-:W-:Y:S05]  /*2dc0*/  @!P1 BRA `(.L_x_19) ;  /* 0x0000000000049947 */ /* 0x000fea0003800000 */
[----:B------:R-:W-:Y:S01]  /*2dd0*/  BPT.TRAP 0x1 ;  /* 0x000000040000795c */ /* 0x000fe20000300000 */
.L_x_19:
[----:B------:R3:W-:Y:S01]  /*2de0*/  STL [R1+0x454], RZ ;  /* 0x000454ff01007387 */ /* 0x0007e20000100800 */
[----:B------:R-:W-:Y:S01]  /*2df0*/  UMOV UR6, 0x1 ;  /* 0x0000000100067882 */ /* 0x000fe20000000000 */
[----:B--2---:R-:W-:Y:S05]  /*2e00*/  @P0 BRA `(.L_x_20) ;  /* 0x0000000000080947 */ /* 0x004fea0003800000 */
[----:B------:R-:W2:Y:S02]  /*2e10*/  SYNCS.PHASECHK.TRANS64.TRYWAIT P0, [UR7], R0 ;  /* 0x00000000ff0075a7 */ /* 0x000ea40008000147 */
[----:B--2---:R-:W-:Y:S05]  /*2e20*/  @!P0 BRA `(.L_x_21) ;  /* 0x0000020400fc8947 */ /* 0x004fea0003800000 */
.L_x_20:
[----:B------:R-:W-:Y:S01]  /*2e30*/  UIADD3 UR7, UR11, 0xa100, URZ ;  /* 0x0000a1000b077890 */ /* 0x000fe2000fffe03f */
[----:B------:R-:W-:Y:S01]  /*2e40*/  WARPGROUP.ARRIVE ;  /* 0x00000000000079c5 */ /* 0x000fe20000000000 */
[----:B------:R-:W-:Y:S01]  /*2e50*/  ULOP3.LUT UR16, UR12, 0x10000, URZ, 0xfc, !UPT ;  /* 0x000100000c107892 */ /* 0x000fe2000f8efc3f */
[----:B------:R-:W-:Y:S01]  /*2e60*/  STL [R1+0x450], RZ ;  /* 0x000450ff01007387 */ /* 0x000fe20000100800 */
[----:B------:R-:W-:Y:S01]  /*2e70*/  USHF.R.U32.HI UR7, URZ, 0x4, UR7 ;  /* 0x000000043f077899 */ /* 0x000fe20008011607 */
[----:B------:R-:W-:Y:S01]  /*2e80*/  CS2R R236, SRZ ;  /* 0x0000000000ec7805 */ /* 0x000fe2000001ff00 */
[----:B------:R-:W-:Y:S01]  /*2e90*/  ULEA UR16, UR5, UR16, 0x9 ;  /* 0x0000001005107291 */ /* 0x000fe2000f8e483f */
[----:B------:R-:W-:Y:S01]  /*2ea0*/  STL [R1+0x44c], RZ ;  /* 0x00044cff01007387 */ /* 0x000fe20000100800 */
[----:B------:R-:W-:Y:S01]  /*2eb0*/  ULOP3.LUT UR7, UR7, 0x3fff, URZ, 0xc0, !UPT ;  /* 0x00003fff07077892 */ /* 0x000fe2000f8ec03f */
[----:B------:R-:W-:Y:S01]  /*2ec0*/  CS2R R234, SRZ ;  /* 0x0000000000ea7805 */ /* 0x000fe2000001ff00 */
[----:B------:R-:W-:Y:S01]  /*2ed0*/  UMOV UR17, 0xc0000010 ;  /* 0xc000001000117882 */ /* 0x000fe20000000000 */
[----:B------:R-:W-:Y:S01]  /*2ee0*/  UMOV UR19, 0xc0000010 ;  /* 0xc000001000137882 */ /* 0x000fe20000000000 */
[----:B------:R-:W-:Y:S01]  /*2ef0*/  ULOP3.LUT UR7, UR7, 0x10000, URZ, 0xfc, !UPT ;  /* 0x0001000007077892 */ /* 0x000fe2000f8efc3f */
[----:B------:R-:W-:Y:S01]  /*2f00*/  STL [R1+0x448], RZ ;  /* 0x000448ff01007387 */ /* 0x000fe20000100800 */
[----:B------:R-:W-:-:S02]  /*2f10*/  CS2R R232, SRZ ;  /* 0x0000000000e87805 */ /* 0x000fc4000001ff00 */
[----:B------:R-:W-:Y:S01]  /*2f20*/  CS2R R230, SRZ ;  /* 0x0000000000e67805 */ /* 0x000fe2000001ff00 */
[----:B------:R-:W-:Y:S01]  /*2f30*/  ULEA UR18, UR5, UR7, 0x9 ;  /* 0x0000000705127291 */ /* 0x000fe2000f8e483f */
[----:B------:R-:W-:Y:S01]  /*2f40*/  STL [R1+0x444], RZ ;  /* 0x000444ff01007387 */ /* 0x000fe20000100800 */
[----:B------:R-:W-:Y:S01]  /*2f50*/  CS2R R228, SRZ ;  /* 0x0000000000e47805 */ /* 0x000fe2000001ff00 */
[----:B------:R-:W-:Y:S01]  /*2f60*/  ULDC UR7, c[0x0][0x50c] ;  /* 0x0001430000077ab9 */ /* 0x000fe20000000800 */
[----:B------:R-:W-:Y:S01]  /*2f70*/  CS2R R226, SRZ ;  /* 0x0000000000e27805 */ /* 0x000fe2000001ff00 */
[----:B------:R-:W-:Y:S01]  /*2f80*/  STL [R1+0x440], RZ ;  /* 0x000440ff01007387 */ /* 0x000fe20000100800 */
[----:B------:R-:W-:Y:S01]  /*2f90*/  UISETP.NE.AND UP0, UPT, UR7, 0x1, UPT ;  /* 0x000000010700788c */ /* 0x000fe2000bf05270 */
[----:B------:R-:W-:Y:S02]  /*2fa0*/  CS2R R224, SRZ ;  /* 0x0000000000e07805 */ /* 0x000fe4000001ff00 */
[----:B------:R-:W-:Y:S01]  /*2fb0*/  CS2R R222, SRZ ;  /* 0x0000000000de7805 */ /* 0x000fe2000001ff00 */
[----:B------:R-:W-:Y:S01]  /*2fc0*/  QGMMA.64x256x32.F32.E5M2.E5M2 R4, gdesc[UR16], RZ, !UPT, gsb0 ;  /* 0x03e00000100479f3 */ /* 0x000fe2000c0038ff */
[----:B------:R-:W-:Y:S01]  /*2fd0*/  STL [R1+0x43c], RZ ;  /* 0x00043cff01007387 */ /* 0x000fe20000100800 */
[----:B------:R-:W-:Y:S01]  /*2fe0*/  UIADD3 UR16, UR16, 0x100, URZ ;  /* 0x0000010010107890 */ /* 0x000fe2000fffe03f */
[----:B------:R-:W-:Y:S01]  /*2ff0*/  CS2R R220, SRZ ;  /* 0x0000000000dc7805 */ /* 0x000fe2000001ff00 */
[----:B------:R-:W-:Y:S01]  /*3000*/  UMOV UR17, 0xc0000010 ;  /* 0xc000001000117882 */ /* 0x000fe20000000000 */
[----:B------:R-:W-:Y:S01]  /*3010*/  STL [R1+0x438], RZ ;  /* 0x000438ff01007387 */ /* 0x000fe20000100800 */
[----:B------:R-:W-:Y:S01]  /*3020*/  USEL UR7, URZ, 0x1, UP0 ;  /* 0x000000013f077887 */ /* 0x000fe20008000000 */
[----:B------:R-:W-:-:S02]  /*3030*/  CS2R R218, SRZ ;  /* 0x0000000000da7805 */ /* 0x000fc4000001ff00 */
[----:B------:R-:W-:Y:S01]  /*3040*/  CS2R R216, SRZ ;  /* 0x0000000000d87805 */ /* 0x000fe2000001ff00 */
[----:B------:R-:W-:Y:S01]  /*3050*/  STL [R1+0x434], RZ ;  /* 0x000434ff01007387 */ /* 0x000fe20000100800 */
[----:B------:R-:W-:Y:S02]  /*3060*/  CS2R R214, SRZ ;  /* 0x0000000000d67805 */ /* 0x000fe4000001ff00 */
[----:B------:R-:W-:Y:S02]  /*3070*/  CS2R R212, SRZ ;  /* 0x0000000000d47805 */ /* 0x000fe4000001ff00 */
[----:B------:R-:W-:Y:S01]  /*3080*/  ISETP.NE.AND P0, PT, RZ, UR7, PT ;  /* 0x00000007ff007c0c */ /* 0x000fe2000bf05270 */
        /* <DEDUP_REMOVED lines=93> */
[----:B------:R-:W-:-:S02]  /*3660*/  WARPGROUP.DEPBAR.LE gsb0, 0x0 ;  /* 0x00008000000079c5 */ /* 0x000fc40000010000 */
[----:B--2---:R-:W-:Y:S01]  /*3670*/  IMAD.MOV.U32 R3, RZ, RZ, R129 ;  /* 0x000000ffff037224 */ /* 0x004fe200078e0081 */
[----:B------:R-:W-:Y:S01]  /*3680*/  STL [R1+0x334], RZ ;  /* 0x000334ff01007387 */ /* 0x000fe20000100800 */
[----:B------:R-:W-:Y:S02]  /*3690*/  IMAD.MOV.U32 R2, RZ, RZ, R130 ;  /* 0x000000ffff027224 */ /* 0x000fe400078e0082 */
[----:B0-----:R-:W-:Y:S01]  /*36a0*/  IMAD.MOV.U32 R0, RZ, RZ, R131 ;  /* 0x000000ffff007224 */ /* 0x001fe200078e0083 */
        /* <DEDUP_REMOVED lines=23> */
[----:B------:R0:W-:Y:S04]  /*3820*/  STL.64 [R1], R4 ;  /* 0x0000000401007387 */ /* 0x0001e80000100a00 */
[----:B------:R2:W-:Y:S04]  /*3830*/  STL.64 [R1+0x8], R6 ;  /* 0x0000080601007387 */ /* 0x0005e80000100a00 */
[----:B------:R4:W-:Y:S04]  /*3840*/  STL.64 [R1+0x10], R8 ;  /* 0x0000100801007387 */ /* 0x0009e80000100a00 */
[----:B------:R5:W-:Y:S01]  /*3850*/  STL.64 [R1+0x18], R10 ;  /* 0x0000180a01007387 */ /* 0x000be20000100a00 */
[----:B0-----:R-:W-:-:S03]  /*3860*/  CS2R R4, SRZ ;  /* 0x0000000000047805 */ /* 0x001fc6000001ff00 */
[----:B------:R0:W-:Y:S01]  /*3870*/  STL.64 [R1+0x20], R12 ;  /* 0x0000200c01007387 */ /* 0x0001e20000100a00 */
[----:B--2---:R-:W-:-:S03]  /*3880*/  CS2R R6, SRZ ;  /* 0x0000000000067805 */ /* 0x004fc6000001ff00 */
[----:B------:R2:W-:Y:S01]  /*3890*/  STL.64 [R1+0x28], R14 ;  /* 0x0000280e01007387 */ /* 0x0005e20000100a00 */
[----:B----4-:R-:W-:-:S03]  /*38a0*/  CS2R R8, SRZ ;  /* 0x0000000000087805 */ /* 0x010fc6000001ff00 */
[----:B------:R4:W-:Y:S01]  /*38b0*/  STL.64 [R1+0x30], R16 ;  /* 0x0000301001007387 */ /* 0x0009e20000100a00 */
[----:B-----5:R-:W-:-:S03]  /*38c0*/  CS2R R10, SRZ ;  /* 0x00000000000a7805 */ /* 0x020fc6000001ff00 */
[----:B------:R5:W-:Y:S01]  /*38d0*/  STL.64 [R1+0x38], R18 ;  /* 0x0000381201007387 */ /* 0x000be20000100a00 */
[----:B0-----:R-:W-:-:S03]  /*38e0*/  CS2R R12, SRZ ;  /* 0x00000000000c7805 */ /* 0x001fc6000001ff00 */
[----:B------:R0:W-:Y:S01]  /*38f0*/  STL.64 [R1+0x40], R20 ;  /* 0x0000401401007387 */ /* 0x0001e20000100a00 */
[----:B--2---:R-:W-:-:S03]  /*3900*/  CS2R R14, SRZ ;  /* 0x00000000000e7805 */ /* 0x004fc6000001ff00 */
[----:B------:R2:W-:Y:S01]  /*3910*/  STL.64 [R1+0x48], R22 ;  /* 0x0000481601007387 */ /* 0x0005e20000100a00 */
[----:B----4-:R-:W-:-:S03]  /*3920*/  CS2R R16, SRZ ;  /* 0x0000000000107805 */ /* 0x010fc6000001ff00 */
[----:B------:R-:W-:Y:S01]  /*3930*/  STL.64 [R1+0x50], R24 ;  /* 0x0000501801007387 */ /* 0x000fe20000100a00 */
[----:B-----5:R-:W-:-:S03]  /*3940*/  CS2R R18, SRZ ;  /* 0x0000000000127805 */ /* 0x020fc6000001ff00 */
[----:B------:R-:W-:Y:S01]  /*3950*/  STL.64 [R1+0x58], R26 ;  /* 0x0000581a01007387 */ /* 0x000fe20000100a00 */
[----:B0-----:R-:W-:-:S03]  /*3960*/  CS2R R20, SRZ ;  /* 0x0000000000147805 */ /* 0x001fc6000001ff00 */
[----:B------:R-:W-:Y:S01]  /*3970*/  STL.64 [R1+0x60], R28 ;  /* 0x0000601c01007387 */ /* 0x000fe20000100a00 */
[----:B--2---:R-:W-:-:S03]  /*3980*/  CS2R R22, SRZ ;  /* 0x0000000000167805 */ /* 0x004fc6000001ff00 */
[----:B------:R-:W-:Y:S04]  /*3990*/  STL.64 [R1+0x68], R30 ;  /* 0x0000681e01007387 */ /* 0x000fe80000100a00 */
        /* <DEDUP_REMOVED lines=49> */
[----:B------:R0:W-:Y:S04]  /*3cb0*/  STL.64 [R1+0x1f8], R130 ;  /* 0x0001f88201007387 */ /* 0x0001e80000100a00 */
[----:B------:R2:W-:Y:S04]  /*3cc0*/  STL [R1+0x2d4], RZ ;  /* 0x0002d4ff01007387 */ /* 0x0005e80000100800 */
[----:B------:R2:W-:Y:S01]  /*3cd0*/  STL [R1+0x2d0], RZ ;  /* 0x0002d0ff01007387 */ /* 0x0005e20000100800 */
[----:B0-----:R-:W-:-:S03]  /*3ce0*/  WARPGROUP.ARRIVE ;  /* 0x00000000000079c5 */ /* 0x001fc60000000000 */
[----:B------:R2:W-:Y:S04]  /*3cf0*/  STL [R1+0x2cc], RZ ;  /* 0x0002ccff01007387 */ /* 0x0005e80000100800 */
[----:B------:R2:W-:Y:S01]  /*3d00*/  STL [R1+0x2c8], RZ ;  /* 0x0002c8ff01007387 */ /* 0x0005e20000100800 */
[----:B------:R-:W-:Y:S03]  /*3d10*/  QGMMA.64x256x32.F32.E5M2.E5M2 R24, gdesc[UR16], RZ, !UPT, gsb0 ;  /* 0x03e00000101879f3 */ /* 0x000fe6000c0038ff */
        /* <DEDUP_REMOVED lines=50> */
[----:B------:R-:W-:-:S02]  /*4040*/  WARPGROUP.DEPBAR.LE gsb0, 0x0 ;  /* 0x00008000000079c5 */ /* 0x000fc40000010000 */
[----:B------:R-:W-:Y:S05]  /*4050*/  @!P0 BRA `(.L_x_22) ;  /* 0x0000002000f88947 */ /* 0x000fea0003800000 */
[----:B------:R-:W4:Y:S04]  /*4060*/  LDL R4, [R1] ;  /* 0x0000000001047983 */ /* 0x000f280000100800 */
[----:B------:R-:W5:Y:S04]  /*4070*/  LDL R5, [R1+0x4] ;  /* 0x0000040001057983 */ /* 0x000f680000100800 */
[----:B------:R-:W3:Y:S04]  /*4080*/  LDL R6, [R1+0x8] ;  /* 0x0000080001067983 */ /* 0x000ee80000100800 */
[----:B------:R-:W2:Y:S04]  /*4090*/  LDL R7, [R1+0xc] ;  /* 0x00000c0001077983 */ /* 0x000ea80000100800 */
        /* <DEDUP_REMOVED lines=100> */
[----:B------:R0:W-:Y:S04]  /*46e0*/  STL [R1+0x4c8], R131 ;  /* 0x0004c88301007387 */ /* 0x0001e80000100800 */
[----:B0-----:R-:W2:Y:S04]  /*46f0*/  LDL R131, [R1+0x1a0] ;  /* 0x0001a00001837983 */ /* 0x001ea80000100800 */
        /* <DEDUP_REMOVED lines=39> */
[----:B0-----:R-:W2:Y:S01]  /*4970*/  LDL R151, [R1+0x1f0] ;  /* 0x0001f00001977983 */ /* 0x001ea20000100800 */
[----:B------:R-:W-:-:S01]  /*4980*/  FADD R3, RZ, R3 ;  /* 0x00000003ff037221 */ /* 0x000fc20000000000 */
[----:B------:R-:W-:Y:S01]  /*4990*/  FADD R2, RZ, R2 ;  /* 0x00000002ff027221 */ /* 0x000fe20000000000 */
[----:B----4-:R-:W-:-:S01]  /*49a0*/  FADD R4, RZ, R4 ;  /* 0x00000004ff047221 */ /* 0x010fc20000000000 */
[----:B-----5:R-:W-:Y:S01]  /*49b0*/  FADD R5, RZ, R5 ;  /* 0x00000005ff057221 */ /* 0x020fe20000000000 */
[----:B---3--:R-:W-:-:S01]  /*49c0*/  FADD R6, RZ, R6 ;  /* 0x00000006ff067221 */ /* 0x008fc20000000000 */
[----:B--2---:R-:W-:Y:S01]  /*49d0*/  FADD R7, RZ, R7 ;  /* 0x00000007ff077221 */ /* 0x004fe20000000000 */
[----:B------:R-:W-:-:S01]  /*49e0*/  FADD R8, RZ, R8 ;  /* 0x00000008ff087221 */ /* 0x000fc20000000000 */
[----:B------:R-:W-:Y:S01]  /*49f0*/  FADD R9, RZ, R9 ;  /* 0x00000009ff097221 */ /* 0x000fe20000000000 */
        /* <DEDUP_REMOVED lines=13> */
[----:B------:R-:W2:Y:S01]  /*4ad0*/  LDL.LU R131, [R1+0x4c8] ;  /* 0x0004c80001837983 */ /* 0x000ea20000300800 */
        /* <DEDUP_REMOVED lines=13> */
[----:B------:R-:W3:Y:S01]  /*4bb0*/  LDL.LU R132, [R1+0x4c4] ;  /* 0x0004c40001847983 */ /* 0x000ee20000300800 */
        /* <DEDUP_REMOVED lines=16> */
[----:B------:R0:W-:Y:S01]  /*4cc0*/  STL [R1+0x200], R133 ;  /* 0x0002008501007387 */ /* 0x0001e20000100800 */
        /* <DEDUP_REMOVED lines=9> */
[----:B0-----:R-:W4:Y:S01]  /*4d60*/  LDL.LU R133, [R1+0x4c0] ;  /* 0x0004c00001857983 */ /* 0x001f220000300800 */
[----:B------:R-:W-:-:S01]  /*4d70*/  FADD R185, RZ, R185 ;  /* 0x000000b9ffb97221 */ /* 0x000fc20000000000 */
[----:B------:R-:W-:Y:S01]  /*4d80*/  FADD R186, RZ, R186 ;  /* 0x000000baffba7221 */ /* 0x000fe20000000000 */
[----:B------:R-:W-:-:S01]  /*4d90*/  FADD R187, RZ, R187 ;  /* 0x000000bbffbb7221 */ /* 0x000fc20000000000 */
        /* <DEDUP_REMOVED lines=10> */
[----:B0-----:R-:W5:Y:S01]  /*4e40*/  LDL.LU R134, [R1+0x4bc] ;  /* 0x0004bc0001867983 */ /* 0x001f620000300800 */
        /* <DEDUP_REMOVED lines=51> */
[----:B0-----:R-:W5:Y:S04]  /*5180*/  LDL.LU R138, [R1+0x4ac] ;  /* 0x0004ac00018a7983 */ /* 0x001f680000300800 */
[----:B------:R0:W-:Y:S01]  /*5190*/  STL [R1+0x218], R139 ;  /* 0x0002188b01007387 */ /* 0x0001e20000100800 */
[----:B------:R-:W-:-:S03]  /*51a0*/  FADD R140, RZ, R140 ;  /* 0x0000008cff8c7221 */ /* 0x000fc60000000000 */
        /* <DEDUP_REMOVED lines=34> */
[----:B------:R0:W-:Y:S04]  /*53d0*/  STL [R1+0x248], R151 ;  /* 0x0002489701007387 */ /* 0x0001e80000100800 */
[----:B0-----:R-:W5:Y:S04]  /*53e0*/  LDL.LU R151, [R1+0x478] ;  /* 0x0004780001977983 */ /* 0x001f680000300800 */
[----:B------:R0:W-:Y:S04]  /*53f0*/  STL [R1+0x24c], R3 ;  /* 0x00024c0301007387 */ /* 0x0001e80000100800 */
[----:B------:R1:W-:Y:S01]  /*5400*/  STL [R1+0x250], R2 ;  /* 0x0002500201007387 */ /* 0x0003e20000100800 */
[----:B0-----:R-:W-:-:S01]  /*5410*/  FADD R3, RZ, R0 ;  /* 0x00000000ff037221 */ /* 0x001fc20000000000 */
[----:B------:R-:W-:Y:S01]  /*5420*/  FADD R0, RZ, R25 ;  /* 0x00000019ff007221 */ /* 0x000fe20000000000 */
[----:B-1----:R-:W-:-:S03]  /*5430*/  FADD R2, RZ, R24 ;  /* 0x00000018ff027221 */ /* 0x002fc60000000000 */
[----:B------:R0:W-:Y:S04]  /*5440*/  STL [R1+0x254], R3 ;  /* 0x0002540301007387 */ /* 0x0001e80000100800 */
[----:B------:R1:W-:Y:S04]  /*5450*/  STL [R1+0x258], R2 ;  /* 0x0002580201007387 */ /* 0x0003e80000100800 */
[----:B------:R2:W-:Y:S01]  /*5460*/  STL [R1+0x25c], R0 ;  /* 0x00025c0001007387 */ /* 0x0005e20000100800 */
[----:B0-----:R-:W-:-:S01]  /*5470*/  FADD R3, RZ, R26 ;  /* 0x0000001aff037221 */ /* 0x001fc20000000000 */
[----:B-1----:R-:W-:-:S04]  /*5480*/  FADD R2, RZ, R27 ;  /* 0x0000001bff027221 */ /* 0x002fc80000000000 */
[----:B------:R0:W-:Y:S01]  /*5490*/  STL [R1+0x260], R3 ;  /* 0x0002600301007387 */ /* 0x0001e20000100800 */
[----:B--2---:R-:W-:-:S03]  /*54a0*/  FADD R0, RZ, R28 ;  /* 0x0000001cff007221 */ /* 0x004fc60000000000 */
        /* <DEDUP_REMOVED lines=207> */
[----:B---3--:R-:W-:-:S04]  /*61a0*/  FADD R2, RZ, R132 ;  /* 0x00000084ff027221 */ /* 0x008fc80000000000 */
[----:B------:R5:W-:Y:S01]  /*61b0*/  STL [R1+0x404], R3 ;  /* 0x0004040301007387 */ /* 0x000be20000100800 */
[----:B----4-:R-:W-:-:S03]  /*61c0*/  FADD R0, RZ, R133 ;  /* 0x00000085ff007221 */ /* 0x010fc60000000000 */
[----:B------:R0:W-:Y:S04]  /*61d0*/  STL [R1+0x408], R2 ;  /* 0x0004080201007387 */ /* 0x0001e80000100800 */
[----:B------:R1:W-:Y:S01]  /*61e0*/  STL [R1+0x40c], R0 ;  /* 0x00040c0001007387 */ /* 0x0003e20000100800 */
[----:B-----5:R-:W-:-:S01]  /*61f0*/  FADD R3, RZ, R134 ;  /* 0x00000086ff037221 */ /* 0x020fc20000000000 */
[----:B0-----:R-:W-:-:S04]  /*6200*/  FADD R2, RZ, R135 ;  /* 0x00000087ff027221 */ /* 0x001fc80000000000 */
[----:B------:R0:W-:Y:S01]  /*6210*/  STL [R1+0x410], R3 ;  /* 0x0004100301007387 */ /* 0x0001e20000100800 */
[----:B-1----:R-:W-:-:S03]  /*6220*/  FADD R0, RZ, R136 ;  /* 0x00000088ff007221 */ /* 0x002fc60000000000 */
        /* <DEDUP_REMOVED lines=32> */
[----:B------:R-:W-:-:S05]  /*6430*/  UMOV UR6, URZ ;  /* 0x0000003f00067c82 */ /* 0x000fca0008000000 */
.L_x_22:
[----:B------:R-:W-:-:S04]  /*6440*/  UIADD3 UR14, UR5, 0x1, URZ ;  /* 0x00000001050e7890 */ /* 0x000fc8000fffe03f */
[----:B------:R-:W-:-:S04]  /*6450*/  UISETP.NE.AND UP0, UPT, UR14, 0x5, UPT ;  /* 0x000000050e00788c */ /* 0x000fc8000bf05270 */
[----:B------:R-:W-:Y:S02]  /*6460*/  USEL UR8, URZ, 0x1, UP0 ;  /* 0x000000013f087887 */ /* 0x000fe40008000000 */
[----:B------:R-:W-:Y:S02]  /*6470*/  USEL UR14, UR14, URZ, UP0 ;  /* 0x0000003f0e0e7287 */ /* 0x000fe40008000000 */
[----:B------:R-:W-:-:S06]  /*6480*/  ULOP3.LUT UR8, UR4, UR8, URZ, 0x3c, !UPT ;  /* 0x0000000804087292 */ /* 0x000fcc000f8e3c3f */
[----:B0-----:R-:W-:Y:S01]  /*6490*/  IMAD.U32 R0, RZ, RZ, UR8 ;  /* 0x00000008ff007e24 */ /* 0x001fe2000f8e00ff */
[----:B------:R-:W-:-:S06]  /*64a0*/  UMOV UR8, 0x1 ;  /* 0x0000000100087882 */ /* 0x000fcc0000000000 */
.L_x_17:
[----:B------:R-:W-:-:S04]  /*64b0*/  UISETP.LT.AND UP0, UPT, UR9, 0x1, UPT ;  /* 0x000000010900788c */ /* 0x000fc8000bf01270 */
[----:B------:R-:W-:-:S04]  /*64c0*/  USEL UR15, UR9, 0x1, UP0 ;  /* 0x00000001090f7887 */ /* 0x000fc80008000000 */
[----:B------:R-:W-:-:S04]  /*64d0*/  UIADD3 UR15, UR9, -UR15, URZ ;  /* 0x8000000f090f7290 */ /* 0x000fc8000fffe03f */
[----:B------:R-:W-:-:S06]  /*64e0*/  UISETP.GE.AND UP0, UPT, UR15, 0x1, UPT ;  /* 0x000000010f00788c */ /* 0x000fcc000bf06270 */
[----:B------:R-:W-:-:S13]  /*64f0*/  PLOP3.LUT P0, PT, PT, PT, UP0, 0x80, 0x0 ;  /* 0x000000000000781c */ /* 0x000fda0003f0f008 */
[----:B------:R-:W-:Y:S05]  /*6500*/  @!P0 BRA `(.L_x_23) ;  /* 0x0000004c00ac8947 */ /* 0x000fea0003800000 */
[----:B------:R-:W-:Y:S01]  /*6510*/  IMAD.U32 R2, RZ, RZ, UR15 ;  /* 0x0000000fff027e24 */ /* 0x000fe2000f8e00ff */
[----:B------:R-:W-:Y:S01]  /*6520*/  UMOV UR25, UR5 ;  /* 0x0000000500197c82 */ /* 0x000fe20008000000 */
[----:B------:R-:W-:-:S05]  /*6530*/  ULDC UR26, c[0x0][0x50c] ;  /* 0x00014300001a7ab9 */ /* 0x000fca0000000800 */
.L_x_31:
[----:B------:R-:W-:-:S06]  /*6540*/  UISETP.NE.AND UP0, UPT, UR24, 0x3, UPT ;  /* 0x000000031800788c */ /* 0x000fcc000bf05270 */
[----:B------:R-:W-:-:S13]  /*6550*/  PLOP3.LUT P1, PT, PT, PT, UP0, 0x80, 0x0 ;  /* 0x000000000000781c */ /* 0x000fda0003f2f008 */
[----:B------:R-:W-:Y:S05]  /*6560*/  @!P1 BRA `(.L_x_24) ;  /* 0x0000000000049947 */ /* 0x000fea0003800000 */
[----:B------:R-:W-:Y:S01]  /*6570*/  BPT.TRAP 0x1 ;  /* 0x000000040000795c */ /* 0x000fe20000300000 */
.L_x_24:
[----:B------:R-:W0:Y:S01]  /*6580*/  S2UR UR15, SR_CgaCtaId ;  /* 0x00000000000f79c3 */ /* 0x000e220000008800 */
[----:B------:R-:W-:Y:S01]  /*6590*/  UMOV UR11, 0x400 ;  /* 0x00000400000b7882 */ /* 0x000fe20000000000 */
[----:B------:R-:W-:Y:S01]  /*65a0*/  SHF.L.U32 R3, R0, 0x1f, RZ ;  /* 0x0000001f00037819 */ /* 0x000fe200000006ff */
[----:B0-----:R-:W-:-:S04]  /*65b0*/  ULEA UR11, UR15, UR11, 0x18 ;  /* 0x0000000b0f0b7291 */ /* 0x001fc8000f8ec03f */
[----:B------:R-:W-:-:S09]  /*65c0*/  ULEA UR15, UR14, UR11, 0x3 ;  /* 0x0000000b0e0f7291 */ /* 0x000fd2000f8e183f */
[----:B------:R0:W4:Y:S01]  /*65d0*/  SYNCS.PHASECHK.TRANS64.TRYWAIT P0, [UR15], R3 ;  /* 0x00000003ff0075a7 */ /* 0x000122000800014f */
[----:B------:R-:W-:Y:S05]  /*65e0*/  @!P1 BRA `(.L_x_25) ;  /* 0x0000000000049947 */ /* 0x000fea0003800000 */
[----:B------:R-:W-:Y:S01]  /*65f0*/  BPT.TRAP 0x1 ;  /* 0x000000040000795c */ /* 0x000fe20000300000 */
.L_x_25:
[----:B----4-:R-:W-:Y:S05]  /*6600*/  @P0 BRA `(.L_x_26) ;  /* 0x0000000000080947 */ /* 0x010fea0003800000 */
[----:B------:R-:W4:Y:S02]  /*6610*/  SYNCS.PHASECHK.TRANS64.TRYWAIT P0, [UR15], R3 ;  /* 0x00000003ff0075a7 */ /* 0x000f24000800014f */
[----:B----4-:R-:W-:Y:S05]  /*6620*/  @!P0 BRA `(.L_x_27) ;  /* 0x000001d000148947 */ /* 0x010fea0003800000 */
.L_x_26:
        /* <DEDUP_REMOVED lines=64> */
[----:B----4-:R-:W4:Y:S04]  /*6a30*/  LDL.LU.64 R108, [R1] ;  /* 0x00000000016c7983 */ /* 0x010f280000300a00 */
[----:B------:R-:W4:Y:S04]  /*6a40*/  LDL.LU.64 R110, [R1+0x8] ;  /* 0x00000800016e7983 */ /* 0x000f280000300a00 */
        /* <DEDUP_REMOVED lines=61> */
[----:B------:R-:W4:Y:S01]  /*6e20*/  LDL.LU.64 R234, [R1+0x1f8] ;  /* 0x0001f80001ea7983 */ /* 0x000f220000300a00 */
[----:B------:R-:W-:-:S02]  /*6e30*/  UIADD3 UR15, UR11, 0xa100, URZ ;  /* 0x0000a1000b0f7890 */ /* 0x000fc4000fffe03f */
[----:B------:R-:W-:Y:S02]  /*6e40*/  UISETP.NE.AND UP0, UPT, UR7, URZ, UPT ;  /* 0x0000003f0700728c */ /* 0x000fe4000bf05270 */
[----:B------:R-:W-:Y:S02]  /*6e50*/  USHF.R.U32.HI UR15, URZ, 0x4, UR15 ;  /* 0x000000043f0f7899 */ /* 0x000fe4000801160f */
[----:B------:R-:W-:Y:S02]  /*6e60*/  USEL UR8, UR8, URZ, !UP0 ;  /* 0x0000003f08087287 */ /* 0x000fe4000c000000 */
[----:B------:R-:W-:Y:S02]  /*6e70*/  ULOP3.LUT UR15, UR15, 0x3fff, URZ, 0xc0, !UPT ;  /* 0x00003fff0f0f7892 */ /* 0x000fe4000f8ec03f */
[----:B------:R-:W-:Y:S02]  /*6e80*/  ULOP3.LUT UR16, UR12, 0x10000, URZ, 0xfc, !UPT ;  /* 0x000100000c107892 */ /* 0x000fe4000f8efc3f */
[----:B------:R-:W-:-:S02]  /*6e90*/  ULOP3.LUT UR15, UR15, 0x10000, URZ, 0xfc, !UPT ;  /* 0x000100000f0f7892 */ /* 0x000fc4000f8efc3f */
[----:B------:R-:W-:Y:S02]  /*6ea0*/  UISETP.NE.U32.AND UP0, UPT, UR8, URZ, UPT ;  /* 0x0000003f0800728c */ /* 0x000fe4000bf05070 */
[----:B------:R-:W-:Y:S02]  /*6eb0*/  ULEA UR16, UR14, UR16, 0x9 ;  /* 0x000000100e107291 */ /* 0x000fe4000f8e483f */
[----:B------:R-:W-:Y:S01]  /*6ec0*/  ULEA UR18, UR14, UR15, 0x9 ;  /* 0x0000000f0e127291 */ /* 0x000fe2000f8e483f */
[----:B------:R-:W-:Y:S01]  /*6ed0*/  UMOV UR17, 0xc0000010 ;  /* 0xc000001000117882 */ /* 0x000fe20000000000 */
[----:B------:R-:W-:Y:S01]  /*6ee0*/  UMOV UR19, 0xc0000010 ;  /* 0xc000001000137882 */ /* 0x000fe20000000000 */
[----:B----4-:R-:W-:-:S06]  /*6ef0*/  WARPGROUP.ARRIVE ;  /* 0x00000000000079c5 */ /* 0x010fcc0000000000 */
[----:B------:R-:W-:Y:S03]  /*6f00*/  QGMMA.64x256x32.F32.E5M2.E5M2 R108, gdesc[UR16], R108, UP0, gsb0 ;  /* 0x03e00000106c79f3 */ /* 0x000fe6000b80386c */
[----:B------:R-:W-:Y:S02]  /*6f10*/  WARPGROUP.DEPBAR.LE gsb0, 0x0 ;  /* 0x00008000000079c5 */ /* 0x000fe40000010000 */
[----:B------:R-:W-:Y:S01]  /*6f20*/  STL.64 [R1], R108 ;  /* 0x0000006c01007387 */ /* 0x000fe20000100a00 */
[----:B0-----:R-:W-:-:S03]  /*6f30*/  IMAD.MOV.U32 R3, RZ, RZ, R108 ;  /* 0x000000ffff037224 */ /* 0x001fc600078e006c */
        /* <DEDUP_REMOVED lines=63> */
[----:B0-----:R0:W5:Y:S04]  /*7330*/  LDL.LU.64 R234, [R1+0x670] ;  /* 0x0006700001ea7983 */ /* 0x0011680000300a00 */
[----:B------:R0:W5:Y:S04]  /*7340*/  LDL.LU.64 R232, [R1+0x668] ;  /* 0x0006680001e87983 */ /* 0x0001680000300a00 */
        /* <DEDUP_REMOVED lines=62> */
[----:B------:R-:W-:Y:S01]  /*7730*/  UIADD3 UR16, UR16, 0x100, URZ ;  /* 0x0000010010107890 */ /* 0x000fe2000fffe03f */
[----:B------:R-:W-:Y:S01]  /*7740*/  UMOV UR17, 0xc0000010 ;  /* 0xc000001000117882 */ /* 0x000fe20000000000 */
[----:B------:R-:W-:Y:S01]  /*7750*/  UIADD3 UR6, UR6, 0x1, URZ ;  /* 0x0000000106067890 */ /* 0x000fe2000fffe03f */
[----:B----4-:R-:W-:-:S06]  /*7760*/  WARPGROUP.ARRIVE ;  /* 0x00000000000079c5 */ /* 0x010fcc0000000000 */
[----:B------:R-:W-:Y:S01]  /*7770*/  QGMMA.64x256x32.F32.E5M2.E5M2 R24, gdesc[UR16], R24, UP0, gsb0 ;  /* 0x03e00000101879f3 */ /* 0x000fe2000b803818 */
[----:B------:R-:W-:-:S04]  /*7780*/  UISETP.NE.AND UP0, UPT, UR6, UR26, UPT ;  /* 0x0000001a0600728c */ /* 0x000fc8000bf05270 */
[----:B------:R-:W-:-:S06]  /*7790*/  USEL UR7, URZ, 0x1, UP0 ;  /* 0x000000013f077887 */ /* 0x000fcc0008000000 */
[----:B------:R-:W-:Y:S01]  /*77a0*/  ISETP.NE.AND P0, PT, RZ, UR7, PT ;  /* 0x00000007ff007c0c */ /* 0x000fe2000bf05270 */
[----:B------:R-:W-:-:S12]  /*77b0*/  WARPGROUP.DEPBAR.LE gsb0, 0x0 ;  /* 0x00008000000079c5 */ /* 0x000fd80000010000 */
[----:B0-----:R-:W-:Y:S05]  /*77c0*/  @!P0 BRA `(.L_x_28) ;  /* 0x00000038008c8947 */ /* 0x001fea0003800000 */
[----:B------:R0:W-:Y:S04]  /*77d0*/  STL [R1+0x660], R31 ;  /* 0x0006601f01007387 */ /* 0x0001e80000100800 */
[----:B------:R4:W-:Y:S01]  /*77e0*/  STL [R1+0x65c], R32 ;  /* 0x00065c2001007387 */ /* 0x0009e20000100800 */
[----:B0-----:R-:W-:-:S03]  /*77f0*/  IMAD.MOV.U32 R31, RZ, RZ, R3 ;  /* 0x000000ffff1f7224 */ /* 0x001fc600078e0003 */
[----:B----4-:R-:W4:Y:S04]  /*7800*/  LDL R32, [R1+0x4] ;  /* 0x0000040001207983 */ /* 0x010f280000100800 */
[----:B------:R0:W-:Y:S04]  /*7810*/  STL [R1+0x658], R33 ;  /* 0x0006582101007387 */ /* 0x0001e80000100800 */
[----:B0-----:R-:W2:Y:S04]  /*7820*/  LDL R33, [R1+0x8] ;  /* 0x0000080001217983 */ /* 0x001ea80000100800 */
[----:B------:R0:W-:Y:S04]  /*7830*/  STL [R1+0x654], R34 ;  /* 0x0006542201007387 */ /* 0x0001e80000100800 */
[----:B0-----:R-:W3:Y:S04]  /*7840*/  LDL R34, [R1+0xc] ;  /* 0x00000c0001227983 */ /* 0x001ee80000100800 */
        /* <DEDUP_REMOVED lines=175> */
[----:B0-----:R-:W3:Y:S04]  /*8340*/  LDL.LU R122, [R1+0x200] ;  /* 0x00020000017a7983 */ /* 0x001ee80000300800 */
        /* <DEDUP_REMOVED lines=14> */
[----:B------:R-:W3:Y:S04]  /*8430*/  LDL.LU R3, [R1+0x234] ;  /* 0x0002340001037983 */ /* 0x000ee80000300800 */
        /* <DEDUP_REMOVED lines=46> */
[----:B-----5:R0:W-:Y:S04]  /*8720*/  STL [R1+0x478], R0 ;  /* 0x0004780001007387 */ /* 0x0201e80000100800 */
[----:B0-----:R-:W3:Y:S01]  /*8730*/  LDL R0, [R1+0x168] ;  /* 0x0001680001007983 */ /* 0x001ee20000100800 */
[----:B------:R-:W-:-:S01]  /*8740*/  FADD R4, R31, R4 ;  /* 0x000000041f047221 */ /* 0x000fc20000000000 */
[----:B----4-:R-:W-:Y:S01]  /*8750*/  FADD R5, R32, R5 ;  /* 0x0000000520057221 */ /* 0x010fe20000000000 */
[----:B--2---:R-:W-:-:S01]  /*8760*/  FADD R6, R33, R6 ;  /* 0x0000000621067221 */ /* 0x004fc20000000000 */
[----:B------:R-:W2:Y:S01]  /*8770*/  LDL.LU R31, [R1+0x660] ;  /* 0x00066000011f7983 */ /* 0x000ea20000300800 */
[----:B---3--:R-:W-:-:S01]  /*8780*/  FADD R7, R34, R7 ;  /* 0x0000000722077221 */ /* 0x008fc20000000000 */
[----:B------:R-:W-:-:S02]  /*8790*/  FADD R8, R35, R8 ;  /* 0x0000000823087221 */ /* 0x000fc40000000000 */
[----:B------:R-:W3:Y:S01]  /*87a0*/  LDL.LU R32, [R1+0x65c] ;  /* 0x00065c0001207983 */ /* 0x000ee20000300800 */
[----:B------:R-:W-:-:S03]  /*87b0*/  FADD R9, R36, R9 ;  /* 0x0000000924097221 */ /* 0x000fc60000000000 */
[----:B------:R-:W4:Y:S01]  /*87c0*/  LDL.LU R33, [R1+0x658] ;  /* 0x0006580001217983 */ /* 0x000f220000300800 */
        /* <DEDUP_REMOVED lines=160> */
[----:B------:R-:W-:-:S01]  /*91d0*/  FADD R218, R117, R218 ;  /* 0x000000da75da7221 */ /* 0x000fc20000000000 */
[----:B------:R-:W-:Y:S02]  /*91e0*/  FADD R122, R124, R122 ;  /* 0x0000007a7c7a7221 */ /* 0x000fe40000000000 */
[----:B------:R-:W4:Y:S01]  /*91f0*/  LDL.LU R114, [R1+0x514] ;  /* 0x0005140001727983 */ /* 0x000f220000300800 */
[----:B------:R-:W-:-:S03]  /*9200*/  FADD R219, R118, R219 ;  /* 0x000000db76db7221 */ /* 0x000fc60000000000 */
[----:B------:R-:W4:Y:S01]  /*9210*/  LDL.LU R115, [R1+0x510] ;  /* 0x0005100001737983 */ /* 0x000f220000300800 */
[----:B------:R-:W-:-:S03]  /*9220*/  FADD R220, R119, R220 ;  /* 0x000000dc77dc7221 */ /* 0x000fc60000000000 */
[----:B------:R-:W4:Y:S01]  /*9230*/  LDL.LU R116, [R1+0x50c] ;  /* 0x00050c0001747983 */ /* 0x000f220000300800 */
[----:B------:R-:W-:-:S03]  /*9240*/  FADD R221, R120, R221 ;  /* 0x000000dd78dd7221 */ /* 0x000fc60000000000 */
[----:B------:R-:W4:Y:S04]  /*9250*/  LDL.LU R117, [R1+0x508] ;  /* 0x0005080001757983 */ /* 0x000f280000300800 */
[----:B------:R-:W4:Y:S04]  /*9260*/  LDL.LU R118, [R1+0x504] ;  /* 0x0005040001767983 */ /* 0x000f280000300800 */
[----:B------:R-:W4:Y:S04]  /*9270*/  LDL.LU R119, [R1+0x500] ;  /* 0x0005000001777983 */ /* 0x000f280000300800 */
[----:B------:R-:W4:Y:S01]  /*9280*/  LDL.LU R120, [R1+0x4fc] ;  /* 0x0004fc0001787983 */ /* 0x000f220000300800 */
[----:B------:R-:W-:-:S01]  /*9290*/  FADD R237, R126, R237 ;  /* 0x000000ed7eed7221 */ /* 0x000fc20000000000 */
[----:B------:R-:W-:Y:S01]  /*92a0*/  FADD R236, R128, R236 ;  /* 0x000000ec80ec7221 */ /* 0x000fe20000000000 */
[----:B------:R-:W-:-:S01]  /*92b0*/  FADD R225, R150, R225 ;  /* 0x000000e196e17221 */ /* 0x000fc20000000000 */
[----:B------:R0:W-:Y:S01]  /*92c0*/  STL [R1+0x200], R122 ;  /* 0x0002007a01007387 */ /* 0x0001e20000100800 */
[----:B------:R-:W-:-:S01]  /*92d0*/  FADD R228, R146, R228 ;  /* 0x000000e492e47221 */ /* 0x000fc20000000000 */
[----:B------:R-:W-:Y:S01]  /*92e0*/  FADD R230, R143, R230 ;  /* 0x000000e68fe67221 */ /* 0x000fe20000000000 */
[----:B------:R-:W-:-:S01]  /*92f0*/  FADD R231, R141, R231 ;  /* 0x000000e78de77221 */ /* 0x000fc20000000000 */
[----:B------:R-:W-:Y:S01]  /*9300*/  FADD R223, R2, R223 ;  /* 0x000000df02df7221 */ /* 0x000fe20000000000 */
[----:B------:R-:W-:-:S01]  /*9310*/  FADD R222, R0, R222 ;  /* 0x000000de00de7221 */ /* 0x000fc20000000000 */
[----:B------:R-:W-:Y:S01]  /*9320*/  FADD R224, R151, R224 ;  /* 0x000000e097e07221 */ /* 0x000fe20000000000 */
[----:B------:R-:W-:-:S01]  /*9330*/  FADD R226, R149, R226 ;  /* 0x000000e295e27221 */ /* 0x000fc20000000000 */
[----:B------:R-:W-:Y:S01]  /*9340*/  FADD R227, R147, R227 ;  /* 0x000000e393e37221 */ /* 0x000fe20000000000 */
[----:B------:R-:W-:-:S01]  /*9350*/  FADD R229, R145, R229 ;  /* 0x000000e591e57221 */ /* 0x000fc20000000000 */
[----:B0-----:R-:W2:Y:S01]  /*9360*/  LDL.LU R122, [R1+0x204] ;  /* 0x00020400017a7983 */ /* 0x001ea20000300800 */
[----:B------:R-:W-:-:S01]  /*9370*/  FADD R232, R136, R232 ;  /* 0x000000e888e87221 */ /* 0x000fc20000000000 */
[----:B------:R-:W-:Y:S01]  /*9380*/  FADD R233, R134, R233 ;  /* 0x000000e986e97221 */ /* 0x000fe20000000000 */
[----:B------:R-:W-:-:S01]  /*9390*/  FADD R234, R132, R234 ;  /* 0x000000ea84ea7221 */ /* 0x000fc20000000000 */
[----:B------:R-:W3:Y:S01]  /*93a0*/  LDL.LU R124, [R1+0x208] ;  /* 0x00020800017c7983 */ /* 0x000ee20000300800 */
[----:B------:R-:W-:-:S03]  /*93b0*/  FADD R235, R130, R235 ;  /* 0x000000eb82eb7221 */ /* 0x000fc60000000000 */
[----:B------:R-:W4:Y:S04]  /*93c0*/  LDL.LU R126, [R1+0x20c] ;  /* 0x00020c00017e7983 */ /* 0x000f280000300800 */
[----:B------:R-:W4:Y:S04]  /*93d0*/  LDL.LU R128, [R1+0x210] ;  /* 0x0002100001807983 */ /* 0x000f280000300800 */
[----:B------:R-:W4:Y:S04]  /*93e0*/  LDL.LU R150, [R1+0x214] ;  /* 0x0002140001967983 */ /* 0x000f280000300800 */
[----:B------:R-:W4:Y:S04]  /*93f0*/  LDL.LU R146, [R1+0x218] ;  /* 0x0002180001927983 */ /* 0x000f280000300800 */
[----:B------:R-:W4:Y:S04]  /*9400*/  LDL.LU R143, [R1+0x21c] ;  /* 0x00021c00018f7983 */ /* 0x000f280000300800 */
[----:B------:R-:W4:Y:S04]  /*9410*/  LDL.LU R141, [R1+0x220] ;  /* 0x00022000018d7983 */ /* 0x000f280000300800 */
[----:B------:R-:W4:Y:S04]  /*9420*/  LDL.LU R2, [R1+0x224] ;  /* 0x0002240001027983 */ /* 0x000f280000300800 */
[----:B------:R-:W4:Y:S04]  /*9430*/  LDL.LU R0, [R1+0x228] ;  /* 0x0002280001007983 */ /* 0x000f280000300800 */
[----:B------:R-:W4:Y:S04]  /*9440*/  LDL R130, [R1+0x1e0] ;  /* 0x0001e00001827983 */ /* 0x000f280000100800 */
[----:B------:R-:W4:Y:S04]  /*9450*/  LDL R132, [R1+0x1e4] ;  /* 0x0001e40001847983 */ /* 0x000f280000100800 */
[----:B------:R-:W4:Y:S04]  /*9460*/  LDL R134, [R1+0x1e8] ;  /* 0x0001e80001867983 */ /* 0x000f280000100800 */
[----:B------:R-:W4:Y:S04]  /*9470*/  LDL R136, [R1+0x1ec] ;  /* 0x0001ec0001887983 */ /* 0x000f280000100800 */
[----:B------:R-:W4:Y:S04]  /*9480*/  LDL R151, [R1+0x1f0] ;  /* 0x0001f00001977983 */ /* 0x000f280000100800 */
[----:B------:R-:W4:Y:S04]  /*9490*/  LDL R149, [R1+0x1f4] ;  /* 0x0001f40001957983 */ /* 0x000f280000100800 */
[----:B------:R-:W4:Y:S04]  /*94a0*/  LDL R147, [R1+0x1f8] ;  /* 0x0001f80001937983 */ /* 0x000f280000100800 */
[----:B------:R-:W4:Y:S01]  /*94b0*/  LDL R145, [R1+0x1fc] ;  /* 0x0001fc0001917983 */ /* 0x000f220000100800 */
[----:B------:R-:W-:-:S01]  /*94c0*/  FADD R137, R138, R137 ;  /* 0x000000898a897221 */ /* 0x000fc20000000000 */
[----:B------:R-:W-:Y:S01]  /*94d0*/  FADD R133, R135, R133 ;  /* 0x0000008587857221 */ /* 0x000fe20000000000 */
[----:B------:R-:W-:-:S01]  /*94e0*/  FADD R3, R131, R3 ;  /* 0x0000000383037221 */ /* 0x000fc20000000000 */
[----:B--2---:R-:W-:-:S02]  /*94f0*/  FADD R122, R121, R122 ;  /* 0x0000007a797a7221 */ /* 0x004fc40000000000 */
[----:B------:R-:W2:Y:S01]  /*9500*/  LDL.LU R121, [R1+0x4f8] ;  /* 0x0004f80001797983 */ /* 0x000ea20000300800 */
[----:B---3--:R-:W-:-:S03]  /*9510*/  FADD R124, R123, R124 ;  /* 0x0000007c7b7c7221 */ /* 0x008fc60000000000 */
[----:B------:R0:W-:Y:S01]  /*9520*/  STL [R1+0x204], R122 ;  /* 0x0002047a01007387 */ /* 0x0001e20000100800 */
[----:B----4-:R-:W-:-:S01]  /*9530*/  FADD R126, R125, R126 ;  /* 0x0000007e7d7e7221 */ /* 0x010fc20000000000 */
[----:B------:R-:W-:Y:S02]  /*9540*/  FADD R128, R127, R128 ;  /* 0x000000807f807221 */ /* 0x000fe40000000000 */
[----:B0-----:R-:W3:Y:S04]  /*9550*/  LDL.LU R122, [R1+0x4f4] ;  /* 0x0004f400017a7983 */ /* 0x001ee80000300800 */
[----:B------:R-:W4:Y:S04]  /*9560*/  LDL.LU R123, [R1+0x4f0] ;  /* 0x0004f000017b7983 */ /* 0x000f280000300800 */
[----:B------:R0:W-:Y:S01]  /*9570*/  STL [R1+0x208], R124 ;  /* 0x0002087c01007387 */ /* 0x0001e20000100800 */
[----:B------:R-:W-:-:S01]  /*9580*/  FADD R150, R129, R150 ;  /* 0x0000009681967221 */ /* 0x000fc20000000000 */
[----:B------:R-:W-:Y:S01]  /*9590*/  FADD R146, R148, R146 ;  /* 0x0000009294927221 */ /* 0x000fe20000000000 */
[----:B------:R-:W-:-:S01]  /*95a0*/  FADD R143, R144, R143 ;  /* 0x0000008f908f7221 */ /* 0x000fc20000000000 */
[----:B------:R-:W-:Y:S01]  /*95b0*/  FADD R141, R142, R141 ;  /* 0x0000008d8e8d7221 */ /* 0x000fe20000000000 */
[----:B0-----:R-:W4:Y:S04]  /*95c0*/  LDL.LU R124, [R1+0x4ec] ;  /* 0x0004ec00017c7983 */ /* 0x001f280000300800 */
[----:B------:R-:W4:Y:S04]  /*95d0*/  LDL.LU R125, [R1+0x4e8] ;  /* 0x0004e800017d7983 */ /* 0x000f280000300800 */
[----:B------:R0:W-:Y:S01]  /*95e0*/  STL [R1+0x20c], R126 ;  /* 0x00020c7e01007387 */ /* 0x0001e20000100800 */
[----:B------:R-:W-:-:S01]  /*95f0*/  FADD R2, R140, R2 ;  /* 0x000000028c027221 */ /* 0x000fc20000000000 */
[----:B------:R-:W-:-:S02]  /*9600*/  FADD R0, R139, R0 ;  /* 0x000000008b007221 */ /* 0x000fc40000000000 */
[----:B0-----:R-:W4:Y:S04]  /*9610*/  LDL.LU R126, [R1+0x4e4] ;  /* 0x0004e400017e7983 */ /* 0x001f280000300800 */
[----:B------:R-:W4:Y:S04]  /*9620*/  LDL.LU R127, [R1+0x4e0] ;  /* 0x0004e000017f7983 */ /* 0x000f280000300800 */
[----:B------:R0:W-:Y:S04]  /*9630*/  STL [R1+0x210], R128 ;  /* 0x0002108001007387 */ /* 0x0001e80000100800 */
[----:B0-----:R-:W4:Y:S04]  /*9640*/  LDL.LU R128, [R1+0x4dc] ;  /* 0x0004dc0001807983 */ /* 0x001f280000300800 */
[----:B------:R-:W4:Y:S04]  /*9650*/  LDL.LU R129, [R1+0x4d8] ;  /* 0x0004d80001817983 */ /* 0x000f280000300800 */
[----:B------:R-:W-:Y:S04]  /*9660*/  STL [R1+0x214], R150 ;  /* 0x0002149601007387 */ /* 0x000fe80000100800 */
[----:B------:R-:W-:Y:S04]  /*9670*/  STL [R1+0x218], R146 ;  /* 0x0002189201007387 */ /* 0x000fe80000100800 */
[----:B------:R-:W-:Y:S04]  /*9680*/  STL [R1+0x21c], R143 ;  /* 0x00021c8f01007387 */ /* 0x000fe80000100800 */
[----:B------:R-:W-:Y:S04]  /*9690*/  STL [R1+0x220], R141 ;  /* 0x0002208d01007387 */ /* 0x000fe80000100800 */
[----:B------:R-:W-:Y:S04]  /*96a0*/  STL [R1+0x224], R2 ;  /* 0x0002240201007387 */ /* 0x000fe80000100800 */
[----:B------:R-:W-:Y:S04]  /*96b0*/  STL [R1+0x228], R0 ;  /* 0x0002280001007387 */ /* 0x000fe80000100800 */
[----:B------:R-:W2:Y:S04]  /*96c0*/  LDL.LU R131, [R1+0x238] ;  /* 0x0002380001837983 */ /* 0x000ea80000300800 */
[----:B------:R-:W-:Y:S04]  /*96d0*/  STL [R1+0x22c], R137 ;  /* 0x00022c8901007387 */ /* 0x000fe80000100800 */
[----:B------:R0:W-:Y:S04]  /*96e0*/  STL [R1+0x230], R133 ;  /* 0x0002308501007387 */ /* 0x0001e80000100800 */
[----:B0-----:R-:W3:Y:S04]  /*96f0*/  LDL.LU R133, [R1+0x23c] ;  /* 0x00023c0001857983 */ /* 0x001ee80000300800 */
[----:B------:R-:W4:Y:S04]  /*9700*/  LDL.LU R135, [R1+0x240] ;  /* 0x0002400001877983 */ /* 0x000f280000300800 */
[----:B------:R0:W-:Y:S04]  /*9710*/  STL [R1+0x234], R3 ;  /* 0x0002340301007387 */ /* 0x0001e80000100800 */
        /* <DEDUP_REMOVED lines=11> */
[----:B0-----:R-:W4:Y:S04]  /*97d0*/  LDL.LU R3, [R1+0x270] ;  /* 0x0002700001037983 */ /* 0x001f280000300800 */
[----:B------:R-:W4:Y:S04]  /*97e0*/  LDL.LU R2, [R1+0x274] ;  /* 0x0002740001027983 */ /* 0x000f280000300800 */
[----:B------:R-:W4:Y:S01]  /*97f0*/  LDL.LU R0, [R1+0x278] ;  /* 0x0002780001007983 */ /* 0x000f220000300800 */
[----:B--2---:R-:W-:-:S03]  /*9800*/  FADD R131, R130, R131 ;  /* 0x0000008382837221 */ /* 0x004fc60000000000 */
[----:B------:R-:W2:Y:S04]  /*9810*/  LDL.LU R130, [R1+0x4d4] ;  /* 0x0004d40001827983 */ /* 0x000ea80000300800 */
[----:B------:R0:W-:Y:S04]  /*9820*/  STL [R1+0x238], R131 ;  /* 0x0002388301007387 */ /* 0x0001e80000100800 */
[----:B0-----:R-:W2:Y:S01]  /*9830*/  LDL.LU R131, [R1+0x4d0] ;  /* 0x0004d00001837983 */ /* 0x001ea20000300800 */
[----:B---3--:R-:W-:-:S03]  /*9840*/  FADD R133, R132, R133 ;  /* 0x0000008584857221 */ /* 0x008fc60000000000 */
[----:B------:R-:W3:Y:S01]  /*9850*/  LDL.LU R132, [R1+0x4cc] ;  /* 0x0004cc0001847983 */ /* 0x000ee20000300800 */
[----:B----4-:R-:W-:-:S03]  /*9860*/  FADD R135, R134, R135 ;  /* 0x0000008786877221 */ /* 0x010fc60000000000 */
[----:B------:R0:W-:Y:S01]  /*9870*/  STL [R1+0x23c], R133 ;  /* 0x00023c8501007387 */ /* 0x0001e20000100800 */
[----:B------:R-:W-:-:S03]  /*9880*/  FADD R137, R136, R137 ;  /* 0x0000008988897221 */ /* 0x000fc60000000000 */
[----:B0-----:R-:W4:Y:S01]  /*9890*/  LDL.LU R133, [R1+0x4c8] ;  /* 0x0004c80001857983 */ /* 0x001f220000300800 */
[----:B------:R-:W-:-:S03]  /*98a0*/  FADD R150, R151, R150 ;  /* 0x0000009697967221 */ /* 0x000fc60000000000 */
[----:B------:R-:W4:Y:S01]  /*98b0*/  LDL.LU R134, [R1+0x4c4] ;  /* 0x0004c40001867983 */ /* 0x000f220000300800 */
[----:B------:R-:W-:-:S03]  /*98c0*/  FADD R148, R149, R148 ;  /* 0x0000009495947221 */ /* 0x000fc60000000000 */
[----:B------:R0:W-:Y:S01]  /*98d0*/  STL [R1+0x240], R135 ;  /* 0x0002408701007387 */ /* 0x0001e20000100800 */
[----:B------:R-:W-:-:S01]  /*98e0*/  FADD R146, R147, R146 ;  /* 0x0000009293927221 */ /* 0x000fc20000000000 */
[----:B------:R-:W-:Y:S02]  /*98f0*/  FADD R144, R145, R144 ;  /* 0x0000009091907221 */ /* 0x000fe40000000000 */
[----:B0-----:R-:W4:Y:S01]  /*9900*/  LDL.LU R135, [R1+0x4c0] ;  /* 0x0004c00001877983 */ /* 0x001f220000300800 */
[----:B------:R-:W-:-:S03]  /*9910*/  FADD R143, R24, R143 ;  /* 0x0000008f188f7221 */ /* 0x000fc60000000000 */
[----:B------:R-:W4:Y:S01]  /*9920*/  LDL.LU R136, [R1+0x4bc] ;  /* 0x0004bc0001887983 */ /* 0x000f220000300800 */
[----:B------:R-:W-:-:S03]  /*9930*/  FADD R142, R25, R142 ;  /* 0x0000008e198e7221 */ /* 0x000fc60000000000 */
[----:B------:R0:W-:Y:S01]  /*9940*/  STL [R1+0x244], R137 ;  /* 0x0002448901007387 */ /* 0x0001e20000100800 */
[----:B------:R-:W-:-:S01]  /*9950*/  FADD R141, R26, R141 ;  /* 0x0000008d1a8d7221 */ /* 0x000fc20000000000 */
[----:B------:R-:W-:Y:S01]  /*9960*/  FADD R140, R27, R140 ;  /* 0x0000008c1b8c7221 */ /* 0x000fe20000000000 */
[----:B------:R-:W-:-:S01]  /*9970*/  FADD R139, R28, R139 ;  /* 0x0000008b1c8b7221 */ /* 0x000fc20000000000 */
[----:B0-----:R-:W4:Y:S04]  /*9980*/  LDL.LU R137, [R1+0x4b8] ;  /* 0x0004b80001897983 */ /* 0x001f280000300800 */
[----:B------:R0:W-:Y:S01]  /*9990*/  STL [R1+0x248], R150 ;  /* 0x0002489601007387 */ /* 0x0001e20000100800 */
[----:B------:R-:W-:-:S03]  /*99a0*/  FADD R138, R29, R138 ;  /* 0x0000008a1d8a7221 */ /* 0x000fc60000000000 */
[----:B------:R1:W-:Y:S04]  /*99b0*/  STL [R1+0x24c], R148 ;  /* 0x00024c9401007387 */ /* 0x0003e80000100800 */
        /* <DEDUP_REMOVED lines=9> */
[----:B------:R1:W-:Y:S04]  /*9a50*/  STL [R1+0x268], R139 ;  /* 0x0002688b01007387 */ /* 0x0003e80000100800 */
[----:B------:R1:W-:Y:S04]  /*9a60*/  STL [R1+0x26c], R138 ;  /* 0x00026c8a01007387 */ /* 0x0003e80000100800 */
[----:B------:R-:W2:Y:S04]  /*9a70*/  LDL.LU R151, [R1+0x27c] ;  /* 0x00027c0001977983 */ /* 0x000ea80000300800 */
[----:B------:R1:W-:Y:S04]  /*9a80*/  STL [R1+0x270], R3 ;  /* 0x0002700301007387 */ /* 0x0003e80000100800 */
[----:B0-----:R-:W3:Y:S04]  /*9a90*/  LDL.LU R150, [R1+0x280] ;  /* 0x0002800001967983 */ /* 0x001ee80000300800 */
[----:B------:R0:W-:Y:S04]  /*9aa0*/  STL [R1+0x274], R2 ;  /* 0x0002740201007387 */ /* 0x0001e80000100800 */
[----:B------:R-:W4:Y:S04]  /*9ab0*/  LDL.LU R149, [R1+0x284] ;  /* 0x0002840001957983 */ /* 0x000f280000300800 */
[----:B------:R0:W-:Y:S04]  /*9ac0*/  STL [R1+0x278], R0 ;  /* 0x0002780001007387 */ /* 0x0001e80000100800 */
[----:B-1----:R-:W4:Y:S04]  /*9ad0*/  LDL.LU R148, [R1+0x288] ;  /* 0x0002880001947983 */ /* 0x002f280000300800 */
        /* <DEDUP_REMOVED lines=12> */
[----:B------:R-:W4:Y:S01]  /*9ba0*/  LDL.LU R0, [R1+0x2bc] ;  /* 0x0002bc0001007983 */ /* 0x000f220000300800 */
[----:B--2---:R-:W-:-:S01]  /*9bb0*/  FADD R151, R33, R151 ;  /* 0x0000009721977221 */ /* 0x004fc20000000000 */
[----:B---3--:R-:W-:-:S04]  /*9bc0*/  FADD R150, R34, R150 ;  /* 0x0000009622967221 */ /* 0x008fc80000000000 */
[----:B------:R0:W-:Y:S01]  /*9bd0*/  STL [R1+0x27c], R151 ;  /* 0x00027c9701007387 */ /* 0x0001e20000100800 */
[----:B----4-:R-:W-:-:S03]  /*9be0*/  FADD R149, R35, R149 ;  /* 0x0000009523957221 */ /* 0x010fc60000000000 */
[----:B------:R1:W-:Y:S01]  /*9bf0*/  STL [R1+0x280], R150 ;  /* 0x0002809601007387 */ /* 0x0003e20000100800 */
[----:B------:R-:W-:-:S03]  /*9c00*/  FADD R148, R36, R148 ;  /* 0x0000009424947221 */ /* 0x000fc60000000000 */
        /* <DEDUP_REMOVED lines=24> */
[----:B0-----:R-:W4:Y:S01]  /*9d90*/  LDL.LU R151, [R1+0x2c0] ;  /* 0x0002c00001977983 */ /* 0x001f220000300800 */
[----:B------:R-:W-:-:S03]  /*9da0*/  FADD R0, R49, R0 ;  /* 0x0000000031007221 */ /* 0x000fc60000000000 */
[----:B------:R0:W-:Y:S04]  /*9db0*/  STL [R1+0x2b4], R3 ;  /* 0x0002b40301007387 */ /* 0x0001e80000100800 */
[----:B-1----:R-:W4:Y:S04]  /*9dc0*/  LDL.LU R150, [R1+0x2c4] ;  /* 0x0002c40001967983 */ /* 0x002f280000300800 */
[----:B------:R1:W-:Y:S04]  /*9dd0*/  STL [R1+0x2b8], R2 ;  /* 0x0002b80201007387 */ /* 0x0003e80000100800 */
[----:B--2---:R-:W2:Y:S04]  /*9de0*/  LDL.LU R149, [R1+0x2c8] ;  /* 0x0002c80001957983 */ /* 0x004ea80000300800 */
[----:B------:R1:W-:Y:S04]  /*9df0*/  STL [R1+0x2bc], R0 ;  /* 0x0002bc0001007387 */ /* 0x0003e80000100800 */
[----:B---3--:R-:W3:Y:S04]  /*9e00*/  LDL.LU R148, [R1+0x2cc] ;  /* 0x0002cc0001947983 */ /* 0x008ee80000300800 */
[----:B----4-:R-:W4:Y:S04]  /*9e10*/  LDL.LU R147, [R1+0x2d0] ;  /* 0x0002d00001937983 */ /* 0x010f280000300800 */
        /* <DEDUP_REMOVED lines=10> */
[----:B-1----:R-:W4:Y:S04]  /*9ec0*/  LDL.LU R2, [R1+0x2fc] ;  /* 0x0002fc0001027983 */ /* 0x002f280000300800 */
[----:B------:R-:W4:Y:S01]  /*9ed0*/  LDL.LU R0, [R1+0x300] ;  /* 0x0003000001007983 */ /* 0x000f220000300800 */
[----:B------:R-:W-:-:S01]  /*9ee0*/  FADD R151, R50, R151 ;  /* 0x0000009732977221 */ /* 0x000fc20000000000 */
[----:B------:R-:W-:-:S04]  /*9ef0*/  FADD R150, R51, R150 ;  /* 0x0000009633967221 */ /* 0x000fc80000000000 */
[----:B------:R0:W-:Y:S01]  /*9f00*/  STL [R1+0x2c0], R151 ;  /* 0x0002c09701007387 */ /* 0x0001e20000100800 */
[----:B--2---:R-:W-:-:S03]  /*9f10*/  FADD R149, R52, R149 ;  /* 0x0000009534957221 */ /* 0x004fc60000000000 */
[----:B------:R1:W-:Y:S01]  /*9f20*/  STL [R1+0x2c4], R150 ;  /* 0x0002c49601007387 */ /* 0x0003e20000100800 */
[----:B---3--:R-:W-:-:S03]  /*9f30*/  FADD R148, R53, R148 ;  /* 0x0000009435947221 */ /* 0x008fc60000000000 */
        /* <DEDUP_REMOVED lines=200> */
[----:B------:R-:W-:Y:S01]  /*abc0*/  STL [R1+0x3d0], R151 ;  /* 0x0003d09701007387 */ /* 0x000fe20000100800 */
[----:B--2---:R-:W-:-:S03]  /*abd0*/  FADD R149, R120, R149 ;  /* 0x0000009578957221 */ /* 0x004fc60000000000 */
[----:B------:R-:W-:Y:S01]  /*abe0*/  STL [R1+0x3d4], R150 ;  /* 0x0003d49601007387 */ /* 0x000fe20000100800 */
[----:B---3--:R-:W-:-:S03]  /*abf0*/  FADD R148, R121, R148 ;  /* 0x0000009479947221 */ /* 0x008fc60000000000 */
[----:B------:R-:W-:Y:S01]  /*ac00*/  STL [R1+0x3d8], R149 ;  /* 0x0003d89501007387 */ /* 0x000fe20000100800 */
[----:B----4-:R-:W-:-:S03]  /*ac10*/  FADD R147, R122, R147 ;  /* 0x000000937a937221 */ /* 0x010fc60000000000 */
[----:B------:R-:W-:Y:S01]  /*ac20*/  STL [R1+0x3dc], R148 ;  /* 0x0003dc9401007387 */ /* 0x000fe20000100800 */
[----:B------:R-:W-:-:S03]  /*ac30*/  FADD R146, R123, R146 ;  /* 0x000000927b927221 */ /* 0x000fc60000000000 */
        /* <DEDUP_REMOVED lines=18> */
[----:B------:R0:W-:Y:S04]  /*ad60*/  STL [R1+0x404], R138 ;  /* 0x0004048a01007387 */ /* 0x0001e80000100800 */
[----:B0-----:R-:W2:Y:S04]  /*ad70*/  LDL.LU R138, [R1+0x414] ;  /* 0x00041400018a7983 */ /* 0x001ea80000300800 */
[----:B------:R-:W-:Y:S04]  /*ad80*/  STL [R1+0x408], R3 ;  /* 0x0004080301007387 */ /* 0x000fe80000100800 */
[----:B------:R-:W3:Y:S01]  /*ad90*/  LDL.LU R139, [R1+0x418] ;  /* 0x00041800018b7983 */ /* 0x000ee20000300800 */
[----:B------:R-:W-:-:S01]  /*ada0*/  FADD R2, R133, R2 ;  /* 0x0000000285027221 */ /* 0x000fc20000000000 */
[----:B------:R-:W-:-:S04]  /*adb0*/  FADD R0, R134, R0 ;  /* 0x0000000086007221 */ /* 0x000fc80000000000 */
[----:B------:R0:W-:Y:S04]  /*adc0*/  STL [R1+0x40c], R2 ;  /* 0x00040c0201007387 */ /* 0x0001e80000100800 */
        /* <DEDUP_REMOVED lines=16> */
[----:B--2---:R-:W-:-:S05]  /*aed0*/  FADD R138, R135, R138 ;  /* 0x0000008a878a7221 */ /* 0x004fca0000000000 */
[----:B------:R0:W-:Y:S01]  /*aee0*/  STL [R1+0x414], R138 ;  /* 0x0004148a01007387 */ /* 0x0001e20000100800 */
[----:B---3--:R-:W-:-:S03]  /*aef0*/  FADD R139, R136, R139 ;  /* 0x0000008b888b7221 */ /* 0x008fc60000000000 */
[----:B0-----:R-:W2:Y:S04]  /*af00*/  LDL.LU R138, [R1+0x4b4] ;  /* 0x0004b400018a7983 */ /* 0x001ea80000300800 */
[----:B------:R0:W-:Y:S04]  /*af10*/  STL [R1+0x418], R139 ;  /* 0x0004188b01007387 */ /* 0x0001e80000100800 */
[----:B0-----:R-:W3:Y:S01]  /*af20*/  LDL.LU R139, [R1+0x4b0] ;  /* 0x0004b000018b7983 */ /* 0x001ee20000300800 */
[----:B----4-:R-:W-:-:S05]  /*af30*/  FADD R140, R137, R140 ;  /* 0x0000008c898c7221 */ /* 0x010fca0000000000 */
[----:B------:R0:W-:Y:S04]  /*af40*/  STL [R1+0x41c], R140 ;  /* 0x00041c8c01007387 */ /* 0x0001e80000100800 */
[----:B0-----:R-:W4:Y:S01]  /*af50*/  LDL.LU R140, [R1+0x4ac] ;  /* 0x0004ac00018c7983 */ /* 0x001f220000300800 */
        /* <DEDUP_REMOVED lines=35> */
[----:B0-----:R0:W5:Y:S01]  /*b190*/  LDL.LU R2, [R1+0x47c] ;  /* 0x00047c0001027983 */ /* 0x0011620000300800 */
[----:B------:R-:W-:Y:S01]  /*b1a0*/  UMOV UR6, URZ ;  /* 0x0000003f00067c82 */ /* 0x000fe20008000000 */
[----:B--2---:R-:W-:-:S05]  /*b1b0*/  FADD R0, R150, R0 ;  /* 0x0000000096007221 */ /* 0x004fca0000000000 */
[----:B------:R1:W-:Y:S01]  /*b1c0*/  STL [R1+0x450], R0 ;  /* 0x0004500001007387 */ /* 0x0003e20000100800 */
[----:B---3--:R-:W-:-:S03]  /*b1d0*/  FADD R3, R3, R151 ;  /* 0x0000009703037221 */ /* 0x008fc60000000000 */
[----:B-1----:R0:W5:Y:S04]  /*b1e0*/  LDL.LU R0, [R1+0x478] ;  /* 0x0004780001007983 */ /* 0x0021680000300800 */
[----:B------:R0:W-:Y:S02]  /*b1f0*/  STL [R1+0x454], R3 ;  /* 0x0004540301007387 */ /* 0x0001e40000100800 */
.L_x_28:
[----:B------:R-:W-:Y:S05]  /*b200*/  @!P1 BRA `(.L_x_29) ;  /* 0x0000000000049947 */ /* 0x000fea0003800000 */
[----:B------:R-:W-:Y:S01]  /*b210*/  BPT.TRAP 0x1 ;  /* 0x000000040000795c */ /* 0x000fe20000300000 */
.L_x_29:
[----:B0-----:R-:W4:Y:S04]  /*b220*/  LDL R3, [R1+0x458] ;  /* 0x0004580001037983 */ /* 0x001f280000100800 */
[----:B-----5:R0:W-:Y:S04]  /*b230*/  STL [R1+0x478], R0 ;  /* 0x0004780001007387 */ /* 0x0201e80000100800 */
[----:B0-----:R-:W2:Y:S01]  /*b240*/  LDL R0, [R1+0x45c] ;  /* 0x00045c0001007983 */ /* 0x001ea20000100800 */
[----:B----4-:R-:W-:Y:S01]  /*b250*/  ISETP.NE.AND P0, PT, R3, RZ, PT ;  /* 0x000000ff0300720c */ /* 0x010fe20003f05270 */
[----:B------:R-:W-:-:S12]  /*b260*/  IMAD.U32 R3, RZ, RZ, UR25 ;  /* 0x00000019ff037e24 */ /* 0x000fd8000f8e00ff */
[----:B------:R-:W-:-:S05]  /*b270*/  @P0 LEA R3, R3, UR11, 0x3 ;  /* 0x0000000b03030c11 */ /* 0x000fca000f8e18ff */
[----:B------:R-:W-:-:S05]  /*b280*/  @P0 VIADD R3, R3, 0x28 ;  /* 0x0000002803030836 */ /* 0x000fca0000000000 */
[----:B--2---:R-:W-:Y:S02]  /*b290*/  @P0 PRMT R3, R0, 0x654, R3 ;  /* 0x0000065400030816 */ /* 0x004fe40000000003 */
[----:B------:R0:W5:Y:S01]  /*b2a0*/  LDL.LU R0, [R1+0x478] ;  /* 0x0004780001007983 */ /* 0x0001620000300800 */
[----:B------:R-:W-:Y:S01]  /*b2b0*/  UISETP.GT.U32.AND UP0, UPT, UR13, 0x1, UPT ;  /* 0x000000010d00788c */ /* 0x000fe2000bf04070 */
[----:B------:R0:W-:Y:S05]  /*b2c0*/  @P0 SYNCS.ARRIVE.TRANS64.RED.A1T0 RZ, [R3+URZ], RZ ;  /* 0x000000ff03ff09a7 */ /* 0x0001ea000810043f */
[----:B------:R-:W-:-:S13]  /*b2d0*/  PLOP3.LUT P0, PT, PT, PT, UP0, 0x80, 0x0 ;  /* 0x000000000000781c */ /* 0x000fda0003f0f008 */
[----:B0-----:R-:W-:Y:S05]  /*b2e0*/  @P0 BRA `(.L_x_30) ;  /* 0x0000000000040947 */ /* 0x001fea0003800000 */
[----:B------:R-:W-:Y:S01]  /*b2f0*/  BPT.TRAP 0x1 ;  /* 0x000000040000795c */ /* 0x000fe20000300000 */
.L_x_30:
[----:B------:R-:W-:Y:S01]  /*b300*/  UIADD3 UR14, UR14, 0x1, URZ ;  /* 0x000000010e0e7890 */ /* 0x000fe2000fffe03f */
[C---:B------:R-:W-:Y:S01]  /*b310*/  ISETP.GT.AND P0, PT, R2.reuse, 0x1, PT ;  /* 0x000000010200780c */ /* 0x040fe20003f04270 */
[----:B------:R-:W-:Y:S01]  /*b320*/  UIADD3 UR25, UR25, 0x1, URZ ;  /* 0x0000000119197890 */ /* 0x000fe2000fffe03f */
[----:B------:R-:W-:Y:S01]  /*b330*/  VIADD R2, R2, 0xffffffff ;  /* 0xffffffff02027836 */ /* 0x000fe20000000000 */
[----:B------:R-:W-:Y:S02]  /*b340*/  UISETP.NE.AND UP0, UPT, UR14, 0x5, UPT ;  /* 0x000000050e00788c */ /* 0x000fe4000bf05270 */
[----:B------:R-:W-:Y:S02]  /*b350*/  UISETP.NE.AND UP1, UPT, UR25, 0x5, UPT ;  /* 0x000000051900788c */ /* 0x000fe4000bf25270 */
[----:B------:R-:W-:Y:S02]  /*b360*/  USEL UR8, URZ, 0x1, UP0 ;  /* 0x000000013f087887 */ /* 0x000fe40008000000 */
[----:B------:R-:W-:-:S02]  /*b370*/  USEL UR14, UR14, URZ, UP0 ;  /* 0x0000003f0e0e7287 */ /* 0x000fc40008000000 */
[----:B------:R-:W-:Y:S02]  /*b380*/  USEL UR25, UR25, URZ, UP1 ;  /* 0x0000003f19197287 */ /* 0x000fe40008800000 */
[----:B-----5:R-:W-:Y:S01]  /*b390*/  LOP3.LUT R0, R0, UR8, RZ, 0x3c, !PT ;  /* 0x0000000800007c12 */ /* 0x020fe2000f8e3cff */
[----:B------:R-:W-:Y:S01]  /*b3a0*/  UMOV UR8, 0x1 ;  /* 0x0000000100087882 */ /* 0x000fe20000000000 */
[----:B------:R-:W-:Y:S08]  /*b3b0*/  @P0 BRA `(.L_x_31) ;  /* 0xffffffb000600947 */ /* 0x000ff0000383ffff */
.L_x_23:
[----:B------:R-:W-:-:S04]  /*b3c0*/  UISETP.NE.AND UP0, UPT, UR6, URZ, UPT ;  /* 0x0000003f0600728c */ /* 0x000fc8000bf05270 */
[----:B------:R-:W-:-:S06]  /*b3d0*/  USEL UR6, URZ, 0x1, !UP0 ;  /* 0x000000013f067887 */ /* 0x000fcc000c000000 */
[----:B------:R-:W-:-:S13]  /*b3e0*/  ISETP.NE.AND P0, PT, RZ, UR6, PT ;  /* 0x00000006ff007c0c */ /* 0x000fda000bf05270 */
[----:B------:R-:W-:Y:S05]  /*b3f0*/  @!P0 BRA `(.L_x_32) ;  /* 0x0000003800188947 */ /* 0x000fea0003800000 */
[----:B------:R0:W-:Y:S04]  /*b400*/  STL [R1+0x628], R43 ;  /* 0x0006282b01007387 */ /* 0x0001e80000100800 */
[----:B0-----:R-:W4:Y:S04]  /*b410*/  LDL.LU R43, [R1] ;  /* 0x00000000012b7983 */ /* 0x001f280000300800 */
[----:B------:R0:W-:Y:S04]  /*b420*/  STL [R1+0x624], R44 ;  /* 0x0006242c01007387 */ /* 0x0001e80000100800 */
[----:B0-----:R-:W5:Y:S04]  /*b430*/  LDL.LU R44, [R1+0x4] ;  /* 0x00000400012c7983 */ /* 0x001f680000300800 */
[----:B------:R0:W-:Y:S04]  /*b440*/  STL [R1+0x620], R45 ;  /* 0x0006202d01007387 */ /* 0x0001e80000100800 */
[----:B0-----:R-:W2:Y:S04]  /*b450*/  LDL.LU R45, [R1+0x8] ;  /* 0x00000800012d7983 */ /* 0x001ea80000300800 */
[----:B------:R0:W-:Y:S04]  /*b460*/  STL [R1+0x61c], R46 ;  /* 0x00061c2e01007387 */ /* 0x0001e80000100800 */
[----:B0-----:R-:W3:Y:S04]  /*b470*/  LDL.LU R46, [R1+0xc] ;  /* 0x00000c00012e7983 */ /* 0x001ee80000300800 */
        /* <DEDUP_REMOVED lines=140> */
[----:B------:R-:W3:Y:S04]  /*bd40*/  LDL.LU R0, [R1+0x204] ;  /* 0x0002040001007983 */ /* 0x000ee80000300800 */
[----:B------:R-:W3:Y:S04]  /*bd50*/  LDL.LU R2, [R1+0x1b0] ;  /* 0x0001b00001027983 */ /* 0x000ee80000300800 */
[----:B------:R-:W3:Y:S04]  /*bd60*/  LDL.LU R3, [R1+0x208] ;  /* 0x0002080001037983 */ /* 0x000ee80000300800 */
        /* <DEDUP_REMOVED lines=65> */
[----:B0-----:R-:W3:Y:S01]  /*c180*/  LDL.LU R149, [R1+0x130] ;  /* 0x0001300001957983 */ /* 0x001ee20000300800 */
[----:B----4-:R-:W-:-:S03]  /*c190*/  FADD R4, R43, R4 ;  /* 0x000000042b047221 */ /* 0x010fc60000000000 */
[----:B------:R0:W-:Y:S01]  /*c1a0*/  STL [R1+0x47c], R150 ;  /* 0x00047c9601007387 */ /* 0x0001e20000100800 */
[----:B-----5:R-:W-:Y:S01]  /*c1b0*/  FADD R5, R44, R5 ;  /* 0x000000052c057221 */ /* 0x020fe20000000000 */
[----:B--2---:R-:W-:Y:S01]  /*c1c0*/  FADD R6, R45, R6 ;  /* 0x000000062d067221 */ /* 0x004fe20000000000 */
[----:B---3--:R-:W-:Y:S01]  /*c1d0*/  FADD R7, R46, R7 ;  /* 0x000000072e077221 */ /* 0x008fe20000000000 */
[----:B------:R-:W-:Y:S01]  /*c1e0*/  FADD R8, R47, R8 ;  /* 0x000000082f087221 */ /* 0x000fe20000000000 */
[----:B0-----:R-:W2:Y:S04]  /*c1f0*/  LDL.LU R150, [R1+0x12c] ;  /* 0x00012c0001967983 */ /* 0x001ea80000300800 */
[----:B------:R0:W-:Y:S01]  /*c200*/  STL [R1+0x478], R151 ;  /* 0x0004789701007387 */ /* 0x0001e20000100800 */
[----:B------:R-:W-:Y:S01]  /*c210*/  FADD R9, R48, R9 ;  /* 0x0000000930097221 */ /* 0x000fe20000000000 */
[----:B------:R-:W-:Y:S01]  /*c220*/  FADD R10, R49, R10 ;  /* 0x0000000a310a7221 */ /* 0x000fe20000000000 */
[----:B------:R-:W-:Y:S01]  /*c230*/  FADD R11, R50, R11 ;  /* 0x0000000b320b7221 */ /* 0x000fe20000000000 */
[----:B0-----:R-:W3:Y:S04]  /*c240*/  LDL.LU R151, [R1+0x128] ;  /* 0x0001280001977983 */ /* 0x001ee80000300800 */
[----:B------:R-:W4:Y:S04]  /*c250*/  LDL.LU R43, [R1+0x628] ;  /* 0x00062800012b7983 */ /* 0x000f280000300800 */
[----:B------:R-:W5:Y:S04]  /*c260*/  LDL.LU R44, [R1+0x624] ;  /* 0x00062400012c7983 */ /* 0x000f680000300800 */
[----:B------:R-:W4:Y:S04]  /*c270*/  LDL.LU R45, [R1+0x620] ;  /* 0x00062000012d7983 */ /* 0x000f280000300800 */
[----:B------:R-:W5:Y:S01]  /*c280*/  LDL.LU R46, [R1+0x61c] ;  /* 0x00061c00012e7983 */ /* 0x000f620000300800 */
[----:B------:R-:W-:-:S03]  /*c290*/  FADD R12, R51, R12 ;  /* 0x0000000c330c7221 */ /* 0x000fc60000000000 */
[----:B------:R-:W4:Y:S01]  /*c2a0*/  LDL.LU R47, [R1+0x618] ;  /* 0x00061800012f7983 */ /* 0x000f220000300800 */
[----:B------:R-:W-:-:S03]  /*c2b0*/  FADD R13, R52, R13 ;  /* 0x0000000d340d7221 */ /* 0x000fc60000000000 */
        /* <DEDUP_REMOVED lines=134> */
[----:B------:R-:W4:Y:S04]  /*cb20*/  LDL.LU R115, [R1+0x508] ;  /* 0x0005080001737983 */ /* 0x000f280000300800 */
[----:B------:R-:W4:Y:S01]  /*cb30*/  LDL.LU R116, [R1+0x504] ;  /* 0x0005040001747983 */ /* 0x000f220000300800 */
[----:B------:R-:W-:Y:S01]  /*cb40*/  FADD R3, R2, R3 ;  /* 0x0000000302037221 */ /* 0x000fe20000000000 */
[----:B------:R-:W-:Y:S01]  /*cb50*/  FADD R237, R120, R237 ;  /* 0x000000ed78ed7221 */ /* 0x000fe20000000000 */
[----:B------:R-:W-:Y:S01]  /*cb60*/  FADD R236, R121, R236 ;  /* 0x000000ec79ec7221 */ /* 0x000fe20000000000 */
[----:B------:R-:W5:Y:S01]  /*cb70*/  LDL.LU R117, [R1+0x1b4] ;  /* 0x0001b40001757983 */ /* 0x000f620000300800 */
[----:B------:R-:W-:Y:S01]  /*cb80*/  FADD R235, R122, R235 ;  /* 0x000000eb7aeb7221 */ /* 0x000fe20000000000 */
[----:B------:R-:W-:Y:S01]  /*cb90*/  FADD R234, R123, R234 ;  /* 0x000000ea7bea7221 */ /* 0x000fe20000000000 */
[----:B------:R-:W-:Y:S01]  /*cba0*/  FADD R233, R124, R233 ;  /* 0x000000e97ce97221 */ /* 0x000fe20000000000 */
[----:B------:R0:W-:Y:S01]  /*cbb0*/  STL [R1+0x200], R118 ;  /* 0x0002007601007387 */ /* 0x0001e20000100800 */
        /* <DEDUP_REMOVED lines=11> */
[----:B0-----:R-:W4:Y:S01]  /*cc70*/  LDL.LU R118, [R1+0x1b8] ;  /* 0x0001b80001767983 */ /* 0x001f220000300800 */
[----:B------:R-:W-:Y:S01]  /*cc80*/  FADD R217, R140, R217 ;  /* 0x000000d98cd97221 */ /* 0x000fe20000000000 */
[----:B------:R-:W-:Y:S01]  /*cc90*/  FADD R223, R134, R223 ;  /* 0x000000df86df7221 */ /* 0x000fe20000000000 */
[----:B------:R-:W-:Y:S01]  /*cca0*/  FADD R216, R141, R216 ;  /* 0x000000d88dd87221 */ /* 0x000fe20000000000 */
[----:B------:R0:W-:Y:S01]  /*ccb0*/  STL [R1+0x208], R3 ;  /* 0x0002080301007387 */ /* 0x0001e20000100800 */
[----:B------:R-:W-:Y:S01]  /*ccc0*/  FADD R222, R135, R222 ;  /* 0x000000de87de7221 */ /* 0x000fe20000000000 */
[----:B------:R-:W-:Y:S01]  /*ccd0*/  FADD R215, R142, R215 ;  /* 0x000000d78ed77221 */ /* 0x000fe20000000000 */
[----:B------:R-:W-:Y:S01]  /*cce0*/  FADD R221, R136, R221 ;  /* 0x000000dd88dd7221 */ /* 0x000fe20000000000 */
[----:B-1----:R-:W4:Y:S01]  /*ccf0*/  LDL.LU R0, [R1+0x210] ;  /* 0x0002100001007983 */ /* 0x002f220000300800 */
[----:B------:R-:W-:Y:S01]  /*cd00*/  FADD R214, R143, R214 ;  /* 0x000000d68fd67221 */ /* 0x000fe20000000000 */
[----:B------:R-:W-:Y:S01]  /*cd10*/  FADD R220, R137, R220 ;  /* 0x000000dc89dc7221 */ /* 0x000fe20000000000 */
[----:B------:R-:W-:Y:S01]  /*cd20*/  FADD R213, R144, R213 ;  /* 0x000000d590d57221 */ /* 0x000fe20000000000 */
[----:B------:R-:W4:Y:S01]  /*cd30*/  LDL.LU R119, [R1+0x1bc] ;  /* 0x0001bc0001777983 */ /* 0x000f220000300800 */
[----:B------:R-:W-:Y:S01]  /*cd40*/  FADD R219, R138, R219 ;  /* 0x000000db8adb7221 */ /* 0x000fe20000000000 */
[----:B------:R-:W-:Y:S01]  /*cd50*/  FADD R212, R145, R212 ;  /* 0x000000d491d47221 */ /* 0x000fe20000000000 */
[----:B------:R-:W-:Y:S01]  /*cd60*/  FADD R218, R139, R218 ;  /* 0x000000da8bda7221 */ /* 0x000fe20000000000 */
[----:B------:R-:W4:Y:S01]  /*cd70*/  LDL.LU R2, [R1+0x214] ;  /* 0x0002140001027983 */ /* 0x000f220000300800 */
[----:B------:R-:W-:Y:S01]  /*cd80*/  FADD R211, R146, R211 ;  /* 0x000000d392d37221 */ /* 0x000fe20000000000 */
[----:B---3--:R-:W-:Y:S01]  /*cd90*/  FADD R206, R151, R206 ;  /* 0x000000ce97ce7221 */ /* 0x008fe20000000000 */
[----:B------:R-:W-:Y:S01]  /*cda0*/  FADD R210, R147, R210 ;  /* 0x000000d293d27221 */ /* 0x000fe20000000000 */
[----:B------:R-:W3:Y:S01]  /*cdb0*/  LDL.LU R120, [R1+0x1c0] ;  /* 0x0001c00001787983 */ /* 0x000ee20000300800 */
[----:B--2---:R-:W-:Y:S01]  /*cdc0*/  FADD R207, R150, R207 ;  /* 0x000000cf96cf7221 */ /* 0x004fe20000000000 */
[----:B------:R-:W-:-:S02]  /*cdd0*/  FADD R209, R148, R209 ;  /* 0x000000d194d17221 */ /* 0x000fc40000000000 */
[----:B0-----:R-:W3:Y:S04]  /*cde0*/  LDL.LU R3, [R1+0x218] ;  /* 0x0002180001037983 */ /* 0x001ee80000300800 */
[----:B------:R-:W2:Y:S04]  /*cdf0*/  LDL.LU R121, [R1+0x1c4] ;  /* 0x0001c40001797983 */ /* 0x000ea80000300800 */
        /* <DEDUP_REMOVED lines=28> */
[----:B------:R-:W2:Y:S01]  /*cfc0*/  LDL.LU R148, [R1+0x254] ;  /* 0x0002540001947983 */ /* 0x000ea20000300800 */
[----:B-----5:R-:W-:-:S03]  /*cfd0*/  FADD R149, R117, R149 ;  /* 0x0000009575957221 */ /* 0x020fc60000000000 */
[----:B------:R-:W5:Y:S04]  /*cfe0*/  LDL.LU R117, [R1+0x500] ;  /* 0x0005000001757983 */ /* 0x000f680000300800 */
[----:B------:R0:W-:Y:S04]  /*cff0*/  STL [R1+0x20c], R149 ;  /* 0x00020c9501007387 */ /* 0x0001e80000100800 */
[----:B0-----:R-:W5:Y:S01]  /*d000*/  LDL.LU R149, [R1+0x258] ;  /* 0x0002580001957983 */ /* 0x001f620000300800 */
[----:B----4-:R-:W-:-:S03]  /*d010*/  FADD R0, R118, R0 ;  /* 0x0000000076007221 */ /* 0x010fc60000000000 */
[----:B------:R-:W4:Y:S01]  /*d020*/  LDL.LU R118, [R1+0x4fc] ;  /* 0x0004fc0001767983 */ /* 0x000f220000300800 */
[----:B------:R-:W-:-:S03]  /*d030*/  FADD R2, R119, R2 ;  /* 0x0000000277027221 */ /* 0x000fc60000000000 */
[----:B------:R0:W-:Y:S01]  /*d040*/  STL [R1+0x210], R0 ;  /* 0x0002100001007387 */ /* 0x0001e20000100800 */
[----:B---3--:R-:W-:-:S03]  /*d050*/  FADD R3, R120, R3 ;  /* 0x0000000378037221 */ /* 0x008fc60000000000 */
[----:B0-----:R-:W3:Y:S04]  /*d060*/  LDL.LU R0, [R1+0x25c] ;  /* 0x00025c0001007983 */ /* 0x001ee80000300800 */
[----:B------:R-:W4:Y:S01]  /*d070*/  LDL.LU R119, [R1+0x4f8] ;  /* 0x0004f80001777983 */ /* 0x000f220000300800 */
[----:B--2---:R-:W-:-:S03]  /*d080*/  FADD R122, R121, R122 ;  /* 0x0000007a797a7221 */ /* 0x004fc60000000000 */
[----:B------:R0:W-:Y:S01]  /*d090*/  STL [R1+0x214], R2 ;  /* 0x0002140201007387 */ /* 0x0001e20000100800 */
[----:B------:R-:W-:-:S03]  /*d0a0*/  FADD R124, R123, R124 ;  /* 0x0000007c7b7c7221 */ /* 0x000fc60000000000 */
[----:B0-----:R-:W2:Y:S04]  /*d0b0*/  LDL.LU R2, [R1+0x260] ;  /* 0x0002600001027983 */ /* 0x001ea80000300800 */
[----:B------:R-:W4:Y:S04]  /*d0c0*/  LDL.LU R120, [R1+0x4f4] ;  /* 0x0004f40001787983 */ /* 0x000f280000300800 */
[----:B------:R0:W-:Y:S01]  /*d0d0*/  STL [R1+0x218], R3 ;  /* 0x0002180301007387 */ /* 0x0001e20000100800 */
[----:B------:R-:W-:Y:S01]  /*d0e0*/  FADD R126, R125, R126 ;  /* 0x0000007e7d7e7221 */ /* 0x000fe20000000000 */
[----:B------:R-:W-:-:S02]  /*d0f0*/  FADD R128, R127, R128 ;  /* 0x000000807f807221 */ /* 0x000fc40000000000 */
[----:B0-----:R-:W4:Y:S04]  /*d100*/  LDL.LU R3, [R1+0x264] ;  /* 0x0002640001037983 */ /* 0x001f280000300800 */
[----:B------:R-:W4:Y:S04]  /*d110*/  LDL.LU R121, [R1+0x4f0] ;  /* 0x0004f00001797983 */ /* 0x000f280000300800 */
[----:B------:R0:W-:Y:S01]  /*d120*/  STL [R1+0x21c], R122 ;  /* 0x00021c7a01007387 */ /* 0x0001e20000100800 */
[----:B------:R-:W-:-:S03]  /*d130*/  FADD R130, R129, R130 ;  /* 0x0000008281827221 */ /* 0x000fc60000000000 */
        /* <DEDUP_REMOVED lines=42> */
[----:B------:R0:W-:Y:S04]  /*d3e0*/  STL [R1+0x248], R145 ;  /* 0x0002489101007387 */ /* 0x0001e80000100800 */
[----:B0-----:R-:W4:Y:S04]  /*d3f0*/  LDL.LU R145, [R1+0x27c] ;  /* 0x00027c0001917983 */ /* 0x001f280000300800 */
[----:B------:R-:W4:Y:S04]  /*d400*/  LDL.LU R139, [R1+0x4a8] ;  /* 0x0004a800018b7983 */ /* 0x000f280000300800 */
[----:B------:R0:W-:Y:S04]  /*d410*/  STL [R1+0x24c], R146 ;  /* 0x00024c9201007387 */ /* 0x0001e80000100800 */
[----:B0-----:R-:W4:Y:S04]  /*d420*/  LDL.LU R146, [R1+0x280] ;  /* 0x0002800001927983 */ /* 0x001f280000300800 */
[----:B------:R0:W-:Y:S01]  /*d430*/  STL [R1+0x250], R147 ;  /* 0x0002509301007387 */ /* 0x0001e20000100800 */
[----:B-----5:R-:W-:-:S03]  /*d440*/  FADD R149, R24, R149 ;  /* 0x0000009518957221 */ /* 0x020fc60000000000 */
[----:B0-----:R-:W5:Y:S04]  /*d450*/  LDL.LU R147, [R1+0x284] ;  /* 0x0002840001937983 */ /* 0x001f680000300800 */
[----:B------:R0:W-:Y:S04]  /*d460*/  STL [R1+0x254], R148 ;  /* 0x0002549401007387 */ /* 0x0001e80000100800 */
[----:B0-----:R-:W5:Y:S04]  /*d470*/  LDL.LU R148, [R1+0x288] ;  /* 0x0002880001947983 */ /* 0x001f680000300800 */
[----:B------:R0:W-:Y:S04]  /*d480*/  STL [R1+0x258], R149 ;  /* 0x0002589501007387 */ /* 0x0001e80000100800 */
[----:B0-----:R-:W5:Y:S04]  /*d490*/  LDL.LU R149, [R1+0x28c] ;  /* 0x00028c0001957983 */ /* 0x001f680000300800 */
[----:B------:R-:W5:Y:S04]  /*d4a0*/  LDL.LU R150, [R1+0x290] ;  /* 0x0002900001967983 */ /* 0x000f680000300800 */
[----:B------:R-:W5:Y:S01]  /*d4b0*/  LDL.LU R151, [R1+0x294] ;  /* 0x0002940001977983 */ /* 0x000f620000300800 */
[----:B---3--:R-:W-:Y:S01]  /*d4c0*/  FADD R0, R25, R0 ;  /* 0x0000000019007221 */ /* 0x008fe20000000000 */
[----:B--2---:R-:W-:-:S04]  /*d4d0*/  FADD R2, R26, R2 ;  /* 0x000000021a027221 */ /* 0x004fc80000000000 */
[----:B------:R0:W-:Y:S01]  /*d4e0*/  STL [R1+0x25c], R0 ;  /* 0x00025c0001007387 */ /* 0x0001e20000100800 */
[----:B----4-:R-:W-:-:S03]  /*d4f0*/  FADD R3, R27, R3 ;  /* 0x000000031b037221 */ /* 0x010fc60000000000 */
[----:B------:R-:W2:Y:S04]  /*d500*/  LDL.LU R27, [R1+0x2c8] ;  /* 0x0002c800011b7983 */ /* 0x000ea80000300800 */
[----:B------:R1:W-:Y:S04]  /*d510*/  STL [R1+0x260], R2 ;  /* 0x0002600201007387 */ /* 0x0003e80000100800 */
[----:B------:R-:W3:Y:S04]  /*d520*/  LDL.LU R26, [R1+0x2cc] ;  /* 0x0002cc00011a7983 */ /* 0x000ee80000300800 */
[----:B------:R-:W4:Y:S04]  /*d530*/  LDL.LU R25, [R1+0x2d0] ;  /* 0x0002d00001197983 */ /* 0x000f280000300800 */
[----:B------:R1:W-:Y:S04]  /*d540*/  STL [R1+0x264], R3 ;  /* 0x0002640301007387 */ /* 0x0003e80000100800 */
[----:B------:R-:W4:Y:S04]  /*d550*/  LDL.LU R24, [R1+0x2d4] ;  /* 0x0002d40001187983 */ /* 0x000f280000300800 */
[----:B0-----:R-:W4:Y:S04]  /*d560*/  LDL.LU R0, [R1+0x2d8] ;  /* 0x0002d80001007983 */ /* 0x001f280000300800 */
[----:B-1----:R-:W4:Y:S04]  /*d570*/  LDL.LU R2, [R1+0x2dc] ;  /* 0x0002dc0001027983 */ /* 0x002f280000300800 */
[----:B------:R-:W4:Y:S01]  /*d580*/  LDL.LU R3, [R1+0x2e0] ;  /* 0x0002e00001037983 */ /* 0x000f220000300800 */
[----:B------:R-:W-:-:S05]  /*d590*/  FADD R140, R28, R140 ;  /* 0x0000008c1c8c7221 */ /* 0x000fca0000000000 */
[----:B------:R0:W-:Y:S04]  /*d5a0*/  STL [R1+0x268], R140 ;  /* 0x0002688c01007387 */ /* 0x0001e80000100800 */
[----:B0-----:R-:W4:Y:S01]  /*d5b0*/  LDL.LU R140, [R1+0x4a4] ;  /* 0x0004a400018c7983 */ /* 0x001f220000300800 */
[----:B------:R-:W-:-:S03]  /*d5c0*/  FADD R141, R29, R141 ;  /* 0x0000008d1d8d7221 */ /* 0x000fc60000000000 */
[----:B------:R-:W4:Y:S04]  /*d5d0*/  LDL.LU R28, [R1+0x2c4] ;  /* 0x0002c400011c7983 */ /* 0x000f280000300800 */
        /* <DEDUP_REMOVED lines=20> */
[----:B------:R0:W-:Y:S01]  /*d720*/  STL [R1+0x280], R146 ;  /* 0x0002809201007387 */ /* 0x0001e20000100800 */
[----:B-----5:R-:W-:-:S03]  /*d730*/  FADD R147, R35, R147 ;  /* 0x0000009323937221 */ /* 0x020fc60000000000 */
[----:B0-----:R-:W5:Y:S04]  /*d740*/  LDL.LU R146, [R1+0x48c] ;  /* 0x00048c0001927983 */ /* 0x001f680000300800 */
[----:B------:R-:W5:Y:S04]  /*d750*/  LDL.LU R34, [R1+0x2ac] ;  /* 0x0002ac0001227983 */ /* 0x000f680000300800 */
[----:B------:R0:W-:Y:S01]  /*d760*/  STL [R1+0x284], R147 ;  /* 0x0002849301007387 */ /* 0x0001e20000100800 */
[----:B------:R-:W-:-:S03]  /*d770*/  FADD R148, R36, R148 ;  /* 0x0000009424947221 */ /* 0x000fc60000000000 */
[----:B0-----:R-:W5:Y:S04]  /*d780*/  LDL.LU R147, [R1+0x488] ;  /* 0x0004880001937983 */ /* 0x001f680000300800 */
[----:B------:R-:W5:Y:S01]  /*d790*/  LDL.LU R35, [R1+0x2a8] ;  /* 0x0002a80001237983 */ /* 0x000f620000300800 */
[----:B------:R-:W-:-:S03]  /*d7a0*/  FADD R149, R37, R149 ;  /* 0x0000009525957221 */ /* 0x000fc60000000000 */
[----:B------:R0:W-:Y:S01]  /*d7b0*/  STL [R1+0x288], R148 ;  /* 0x0002889401007387 */ /* 0x0001e20000100800 */
[----:B------:R-:W-:Y:S01]  /*d7c0*/  FADD R150, R38, R150 ;  /* 0x0000009626967221 */ /* 0x000fe20000000000 */
[----:B------:R-:W-:Y:S02]  /*d7d0*/  FADD R151, R39, R151 ;  /* 0x0000009727977221 */ /* 0x000fe40000000000 */
[----:B0-----:R-:W5:Y:S04]  /*d7e0*/  LDL.LU R148, [R1+0x484] ;  /* 0x0004840001947983 */ /* 0x001f680000300800 */
[----:B------:R-:W5:Y:S04]  /*d7f0*/  LDL.LU R36, [R1+0x2a4] ;  /* 0x0002a40001247983 */ /* 0x000f680000300800 */
[----:B------:R0:W-:Y:S04]  /*d800*/  STL [R1+0x28c], R149 ;  /* 0x00028c9501007387 */ /* 0x0001e80000100800 */
[----:B0-----:R-:W5:Y:S04]  /*d810*/  LDL.LU R149, [R1+0x480] ;  /* 0x0004800001957983 */ /* 0x001f680000300800 */
[----:B------:R-:W5:Y:S04]  /*d820*/  LDL.LU R37, [R1+0x2a0] ;  /* 0x0002a00001257983 */ /* 0x000f680000300800 */
[----:B------:R0:W-:Y:S04]  /*d830*/  STL [R1+0x290], R150 ;  /* 0x0002909601007387 */ /* 0x0001e80000100800 */
[----:B0-----:R-:W5:Y:S04]  /*d840*/  LDL.LU R150, [R1+0x47c] ;  /* 0x00047c0001967983 */ /* 0x001f680000300800 */
[----:B------:R-:W5:Y:S04]  /*d850*/  LDL.LU R38, [R1+0x29c] ;  /* 0x00029c0001267983 */ /* 0x000f680000300800 */
[----:B------:R0:W-:Y:S04]  /*d860*/  STL [R1+0x294], R151 ;  /* 0x0002949701007387 */ /* 0x0001e80000100800 */
[----:B0-----:R-:W5:Y:S04]  /*d870*/  LDL.LU R151, [R1+0x478] ;  /* 0x0004780001977983 */ /* 0x001f680000300800 */
[----:B------:R-:W5:Y:S01]  /*d880*/  LDL.LU R39, [R1+0x298] ;  /* 0x0002980001277983 */ /* 0x000f620000300800 */
[----:B--2---:R-:W-:Y:S01]  /*d890*/  FADD R27, R52, R27 ;  /* 0x0000001b341b7221 */ /* 0x004fe20000000000 */
[----:B---3--:R-:W-:Y:S01]  /*d8a0*/  FADD R26, R53, R26 ;  /* 0x0000001a351a7221 */ /* 0x008fe20000000000 */
[----:B----4-:R-:W-:Y:S01]  /*d8b0*/  FADD R25, R54, R25 ;  /* 0x0000001936197221 */ /* 0x010fe20000000000 */
[----:B------:R-:W-:Y:S01]  /*d8c0*/  FADD R24, R55, R24 ;  /* 0x0000001837187221 */ /* 0x000fe20000000000 */
        /* <DEDUP_REMOVED lines=9> */
[----:B-----5:R-:W-:Y:S01]  /*d960*/  FADD R34, R45, R34 ;  /* 0x000000222d227221 */ /* 0x020fe20000000000 */
[----:B------:R-:W-:Y:S01]  /*d970*/  FADD R35, R44, R35 ;  /* 0x000000232c237221 */ /* 0x000fe20000000000 */
[----:B------:R-:W-:Y:S01]  /*d980*/  FADD R36, R43, R36 ;  /* 0x000000242b247221 */ /* 0x000fe20000000000 */
[----:B------:R-:W-:Y:S01]  /*d990*/  FADD R37, R42, R37 ;  /* 0x000000252a257221 */ /* 0x000fe20000000000 */
[----:B------:R-:W-:Y:S01]  /*d9a0*/  FADD R38, R41, R38 ;  /* 0x0000002629267221 */ /* 0x000fe20000000000 */
[----:B------:R-:W-:-:S05]  /*d9b0*/  FADD R39, R40, R39 ;  /* 0x0000002728277221 */ /* 0x000fca0000000000 */
[----:B------:R0:W-:Y:S04]  /*d9c0*/  STL [R1+0x298], R39 ;  /* 0x0002982701007387 */ /* 0x0001e80000100800 */
        /* <DEDUP_REMOVED lines=15> */
[----:B------:R-:W5:Y:S04]  /*dac0*/  LDL.LU R51, [R1+0x2e4] ;  /* 0x0002e40001337983 */ /* 0x000f680000300800 */
[----:B------:R5:W-:Y:S04]  /*dad0*/  STL [R1+0x2d8], R0 ;  /* 0x0002d80001007387 */ /* 0x000be80000100800 */
[----:B------:R-:W5:Y:S04]  /*dae0*/  LDL.LU R50, [R1+0x2e8] ;  /* 0x0002e80001327983 */ /* 0x000f680000300800 */
[----:B------:R5:W-:Y:S04]  /*daf0*/  STL [R1+0x2dc], R2 ;  /* 0x0002dc0201007387 */ /* 0x000be80000100800 */
[----:B------:R-:W5:Y:S04]  /*db00*/  LDL.LU R49, [R1+0x2ec] ;  /* 0x0002ec0001317983 */ /* 0x000f680000300800 */
[----:B------:R5:W-:Y:S04]  /*db10*/  STL [R1+0x2e0], R3 ;  /* 0x0002e00301007387 */ /* 0x000be80000100800 */
[----:B------:R-:W5:Y:S04]  /*db20*/  LDL.LU R48, [R1+0x2f0] ;  /* 0x0002f00001307983 */ /* 0x000f680000300800 */
        /* <DEDUP_REMOVED lines=8> */
[----:B0-----:R-:W5:Y:S04]  /*dbb0*/  LDL.LU R39, [R1+0x314] ;  /* 0x0003140001277983 */ /* 0x001f680000300800 */
[----:B-1----:R-:W5:Y:S04]  /*dbc0*/  LDL.LU R38, [R1+0x318] ;  /* 0x0003180001267983 */ /* 0x002f680000300800 */
[----:B--2---:R-:W2:Y:S04]  /*dbd0*/  LDL.LU R37, [R1+0x31c] ;  /* 0x00031c0001257983 */ /* 0x004ea80000300800 */
[----:B---3--:R-:W3:Y:S04]  /*dbe0*/  LDL.LU R36, [R1+0x320] ;  /* 0x0003200001247983 */ /* 0x008ee80000300800 */
[----:B----4-:R-:W4:Y:S04]  /*dbf0*/  LDL.LU R35, [R1+0x324] ;  /* 0x0003240001237983 */ /* 0x010f280000300800 */
[----:B-----5:R-:W5:Y:S04]  /*dc00*/  LDL.LU R34, [R1+0x328] ;  /* 0x0003280001227983 */ /* 0x020f680000300800 */
        /* <DEDUP_REMOVED lines=12> */
[----:B------:R-:W5:Y:S01]  /*dcd0*/  LDL.LU R3, [R1+0x35c] ;  /* 0x00035c0001037983 */ /* 0x000f620000300800 */
[----:B------:R-:W-:Y:S01]  /*dce0*/  FADD R51, R59, R51 ;  /* 0x000000333b337221 */ /* 0x000fe20000000000 */
[----:B------:R-:W-:-:S04]  /*dcf0*/  FADD R50, R60, R50 ;  /* 0x000000323c327221 */ /* 0x000fc80000000000 */
        /* <DEDUP_REMOVED lines=25> */
[----:B--2---:R-:W-:-:S03]  /*de90*/  FADD R37, R73, R37 ;  /* 0x0000002549257221 */ /* 0x004fc60000000000 */
[----:B------:R2:W-:Y:S01]  /*dea0*/  STL [R1+0x318], R38 ;  /* 0x0003182601007387 */ /* 0x0005e20000100800 */
[----:B---3--:R-:W-:-:S03]  /*deb0*/  FADD R36, R74, R36 ;  /* 0x000000244a247221 */ /* 0x008fc60000000000 */
[----:B------:R3:W-:Y:S01]  /*dec0*/  STL [R1+0x31c], R37 ;  /* 0x00031c2501007387 */ /* 0x0007e20000100800 */
[----:B----4-:R-:W-:-:S03]  /*ded0*/  FADD R35, R75, R35 ;  /* 0x000000234b237221 */ /* 0x010fc60000000000 */
[----:B------:R4:W-:Y:S01]  /*dee0*/  STL [R1+0x320], R36 ;  /* 0x0003202401007387 */ /* 0x0009e20000100800 */
[----:B-----5:R-:W-:-:S03]  /*def0*/  FADD R34, R76, R34 ;  /* 0x000000224c227221 */ /* 0x020fc60000000000 */
        /* <DEDUP_REMOVED lines=24> */
[----:B0-----:R-:W5:Y:S01]  /*e080*/  LDL.LU R51, [R1+0x360] ;  /* 0x0003600001337983 */ /* 0x001f620000300800 */
[----:B------:R-:W-:-:S03]  /*e090*/  FADD R3, R89, R3 ;  /* 0x0000000359037221 */ /* 0x000fc60000000000 */
[----:B------:R0:W-:Y:S04]  /*e0a0*/  STL [R1+0x354], R0 ;  /* 0x0003540001007387 */ /* 0x0001e80000100800 */
[----:B-1----:R-:W5:Y:S04]  /*e0b0*/  LDL.LU R50, [R1+0x364] ;  /* 0x0003640001327983 */ /* 0x002f680000300800 */
        /* <DEDUP_REMOVED lines=181> */
[----:B------:R-:W-:Y:S01]  /*ec10*/  FADD R2, R150, R2 ;  /* 0x0000000296027221 */ /* 0x000fe20000000000 */
[----:B------:R-:W-:-:S05]  /*ec20*/  FADD R3, R3, R151 ;  /* 0x0000009703037221 */ /* 0x000fca0000000000 */
[----:B------:R0:W-:Y:S04]  /*ec30*/  STL [R1+0x454], R3 ;  /* 0x0004540301007387 */ /* 0x0001e80000100800 */
[----:B------:R0:W-:Y:S04]  /*ec40*/  STL [R1+0x44c], R0 ;  /* 0x00044c0001007387 */ /* 0x0001e80000100800 */
[----:B------:R0:W-:Y:S02]  /*ec50*/  STL [R1+0x450], R2 ;  /* 0x0004500201007387 */ /* 0x0001e40000100800 */
.L_x_32:
[----:B0-----:R-:W0:Y:S02]  /*ec60*/  LDC R0, c[0x0][0x28c] ;  /* 0x0000a300ff007b82 */ /* 0x001e240000000800 */
[----:B0-----:R-:W-:-:S13]  /*ec70*/  ISETP.GE.AND P0, PT, R0, 0x1, PT ;  /* 0x000000010000780c */ /* 0x001fda0003f06270 */
[----:B------:R-:W-:Y:S05]  /*ec80*/  @!P0 BRA `(.L_x_33) ;  /* 0x0000000000648947 */ /* 0x000fea0003800000 */
[----:B------:R-:W-:-:S06]  /*ec90*/  UISETP.NE.AND UP0, UPT, UR24, 0x3, UPT ;  /* 0x000000031800788c */ /* 0x000fcc000bf05270 */
[----:B------:R-:W-:-:S13]  /*eca0*/  PLOP3.LUT P0, PT, PT, PT, UP0, 0x80, 0x0 ;  /* 0x000000000000781c */ /* 0x000fda0003f0f008 */
[----:B------:R-:W-:Y:S05]  /*ecb0*/  @!P0 BRA `(.L_x_34) ;  /* 0x0000000000048947 */ /* 0x000fea0003800000 */
[----:B------:R-:W-:Y:S01]  /*ecc0*/  BPT.TRAP 0x1 ;  /* 0x000000040000795c */ /* 0x000fe20000300000 */
.L_x_34:
[----:B------:R-:W4:Y:S01]  /*ecd0*/  LDL R0, [R1+0x458] ;  /* 0x0004580001007983 */ /* 0x000f220000100800 */
[----:B------:R-:W-:Y:S01]  /*ece0*/  BSSY B0, `(.L_x_35) ;  /* 0x000000f000007945 */ /* 0x000fe20003800000 */
[----:B----4-:R-:W-:-:S13]  /*ecf0*/  ISETP.NE.AND P0, PT, R0, RZ, PT ;  /* 0x000000ff0000720c */ /* 0x010fda0003f05270 */
[----:B------:R-:W-:Y:S05]  /*ed00*/  @!P0 BRA `(.L_x_36) ;  /* 0x0000000000308947 */ /* 0x000fea0003800000 */
[----:B------:R-:W4:Y:S01]  /*ed10*/  LDL R2, [R1+0x45c] ;  /* 0x00045c0001027983 */ /* 0x000f220000100800 */
[----:B------:R-:W-:-:S04]  /*ed20*/  UISETP.LT.AND UP0, UPT, UR9, 0x1, UPT ;  /* 0x000000010900788c */ /* 0x000fc8000bf01270 */
[----:B------:R-:W-:-:S04]  /*ed30*/  USEL UR8, UR9, 0x1, UP0 ;  /* 0x0000000109087887 */ /* 0x000fc80008000000 */
[----:B------:R-:W-:-:S04]  /*ed40*/  UIADD3 UR8, UR5, UR9, -UR8 ;  /* 0x0000000905087290 */ /* 0x000fc8000fffe808 */
[----:B------:R-:W-:-:S04]  /*ed50*/  UIMAD.WIDE.U32 UR6, UR8, -0x33333333, URZ ;  /* 0xcccccccd080678a5 */ /* 0x000fc8000f8e003f */
[----:B------:R-:W-:-:S04]  /*ed60*/  USHF.R.U32.HI UR6, URZ, 0x2, UR7 ;  /* 0x000000023f067899 */ /* 0x000fc80008011607 */
[----:B------:R-:W-:-:S04]  /*ed70*/  UIMAD UR8, UR6, -0x5, UR8 ;  /* 0xfffffffb060878a4 */ /* 0x000fc8000f8e0208 */
[----:B------:R-:W-:-:S04]  /*ed80*/  ULEA UR8, UR8, UR11, 0x3 ;  /* 0x0000000b08087291 */ /* 0x000fc8000f8e183f */
[----:B------:R-:W-:-:S06]  /*ed90*/  UIADD3 UR8, UR8, 0x28, URZ ;  /* 0x0000002808087890 */ /* 0x000fcc000fffe03f */
[----:B------:R-:W-:-:S05]  /*eda0*/  IMAD.U32 R0, RZ, RZ, UR8 ;  /* 0x00000008ff007e24 */ /* 0x000fca000f8e00ff */
[----:B----4-:R-:W-:-:S04]  /*edb0*/  PRMT R0, R2, 0x654, R0 ;  /* 0x0000065402007816 */ /* 0x010fc80000000000 */
[----:B------:R0:W-:Y:S03]  /*edc0*/  SYNCS.ARRIVE.TRANS64.RED.A1T0 RZ, [R0+URZ], RZ ;  /* 0x000000ff00ff79a7 */ /* 0x0001e6000810043f */
.L_x_36:
[----:B------:R-:W-:Y:S05]  /*edd0*/  BSYNC B0 ;  /* 0x0000000000007941 */ /* 0x000fea0003800000 */
.L_x_35:
[----:B------:R-:W-:-:S06]  /*ede0*/  UISETP.GT.U32.AND UP0, UPT, UR13, 0x1, UPT ;  /* 0x000000010d00788c */ /* 0x000fcc000bf04070 */
[----:B------:R-:W-:-:S13]  /*edf0*/  PLOP3.LUT P0, PT, PT, PT, UP0, 0x80, 0x0 ;  /* 0x000000000000781c */ /* 0x000fda0003f0f008 */
[----:B------:R-:W-:Y:S05]  /*ee00*/  @P0 BRA `(.L_x_33) ;  /* 0x0000000000040947 */ /* 0x000fea0003800000 */
[----:B------:R-:W-:Y:S01]  /*ee10*/  BPT.TRAP 0x1 ;  /* 0x000000040000795c */ /* 0x000fe20000300000 */
.L_x_33:
[----:B------:R-:W4:Y:S01]  /*ee20*/  LDL.LU R26, [R1+0x46c] ;  /* 0x00046c00011a7983 */ /* 0x000f220000300800 */
[----:B------:R-:W5:Y:S01]  /*ee30*/  LDC R3, c[0x0][0x288] ;  /* 0x0000a200ff037b82 */ /* 0x000f620000000800 */
[----:B------:R-:W0:Y:S01]  /*ee40*/  S2R R25, SR_TID.X ;  /* 0x0000000000197919 */ /* 0x000e220000002100 */
[----:B------:R-:W-:Y:S01]  /*ee50*/  UIADD3 UR8, UR9, UR5, URZ ;  /* 0x0000000509087290 */ /* 0x000fe2000fffe03f */
[----:B------:R-:W-:Y:S01]  /*ee60*/  ULDC UR6, c[0x0][0x284] ;  /* 0x0000a10000067ab9 */ /* 0x000fe20000000800 */
[----:B------:R-:W2:Y:S01]  /*ee70*/  LDL.LU R24, [R1+0x468] ;  /* 0x0004680001187983 */ /* 0x000ea20000300800 */
[----:B------:R-:W-:Y:S01]  /*ee80*/  USHF.R.S32.HI UR11, URZ, 0x1f, UR10 ;  /* 0x0000001f3f0b7899 */ /* 0x000fe2000801140a */
[----:B------:R-:W-:Y:S01]  /*ee90*/  IMAD.MOV.U32 R39, RZ, RZ, -0x1 ;  /* 0xffffffffff277424 */ /* 0x000fe200078e00ff */
[----:B------:R-:W-:Y:S01]  /*eea0*/  UISETP.GT.U32.AND UP0, UPT, UR8, 0x4, UPT ;  /* 0x000000040800788c */ /* 0x000fe2000bf04070 */
[----:B------:R-:W-:Y:S01]  /*eeb0*/  ULDC.64 UR14, c[0x0][0x5d0] ;  /* 0x00017400000e7ab9 */ /* 0x000fe20000000a00 */
[----:B------:R-:W-:-:S02]  /*eec0*/  UISETP.GE.U32.AND UP1, UPT, UR9, 0x5, UPT ;  /* 0x000000050900788c */ /* 0x000fc4000bf26070 */
[----:B------:R-:W-:Y:S02]  /*eed0*/  UIMAD UR5, UR11, UR14, URZ ;  /* 0x0000000e0b0572a4 */ /* 0x000fe4000f8e023f */
[----:B------:R-:W-:Y:S01]  /*eee0*/  UISETP.LT.U32.AND UP0, UPT, UR9, 0x5, UP0 ;  /* 0x000000050900788c */ /* 0x000fe20008701070 */
[C---:B0-----:R-:W-:Y:S01]  /*eef0*/  LOP3.LUT R2, R25.reuse, 0x3, RZ, 0xc0, !PT ;  /* 0x0000000319027812 */ /* 0x041fe200078ec0ff */
[----:B------:R-:W-:Y:S01]  /*ef00*/  IMAD.SHL.U32 R30, R25, 0x2, RZ ;  /* 0x00000002191e7824 */ /* 0x000fe200078e00ff */
[----:B------:R-:W-:-:S03]  /*ef10*/  SHF.R.U32.HI R32, RZ, 0x7, R25 ;  /* 0x00000007ff207819 */ /* 0x000fc60000011619 */
[----:B-----5:R-:W-:Y:S01]  /*ef20*/  IMAD R2, R2, -0x2, R3 ;  /* 0xfffffffe02027824 */ /* 0x020fe200078e0203 */
[----:B------:R-:W-:Y:S02]  /*ef30*/  LOP3.LUT R32, R32, 0x1, RZ, 0xc0, !PT ;  /* 0x0000000120207812 */ /* 0x000fe400078ec0ff */
[----:B------:R-:W-:-:S03]  /*ef40*/  LOP3.LUT R30, R30, 0x6, RZ, 0xc0, !PT ;  /* 0x000000061e1e7812 */ /* 0x000fc600078ec0ff */
[----:B------:R-:W-:Y:S02]  /*ef50*/  IMAD.SHL.U32 R33, R32, 0x40, RZ ;  /* 0x0000004020217824 */ /* 0x000fe400078e00ff */
[----:B----4-:R-:W-:-:S04]  /*ef60*/  IMAD.WIDE R34, R26, 0x100, RZ ;  /* 0x000001001a227825 */ /* 0x010fc800078e02ff */
[----:B--2---:R-:W-:Y:S01]  /*ef70*/  IMAD.SHL.U32 R0, R24, 0x100, RZ ;  /* 0x0000010018007824 */ /* 0x004fe200078e00ff */
[----:B------:R-:W-:Y:S01]  /*ef80*/  PRMT R30, R30, 0x6540, R24 ;  /* 0x000065401e1e7816 */ /* 0x000fe20000000018 */
[----:B------:R-:W-:-:S03]  /*ef90*/  IMAD.U32 R24, RZ, RZ, UR14 ;  /* 0x0000000eff187e24 */ /* 0x000fc6000f8e00ff */
[----:B------:R-:W-:Y:S01]  /*efa0*/  ISETP.GE.AND P0, PT, R0, R3, PT ;  /* 0x000000030000720c */ /* 0x000fe20003f06270 */
[----:B------:R-:W-:Y:S01]  /*efb0*/  IMAD.IADD R0, R2, 0x1, -R0 ;  /* 0x0000000102007824 */ /* 0x000fe200078e0a00 */
[----:B------:R-:W-:Y:S02]  /*efc0*/  SHF.R.U32.HI R2, RZ, 0x2, R25 ;  /* 0x00000002ff027819 */ /* 0x000fe40000011619 */
[----:B------:R-:W-:Y:S02]  /*efd0*/  LOP3.LUT R3, R25, 0x60, RZ, 0xc0, !PT ;  /* 0x0000006019037812 */ /* 0x000fe400078ec0ff */
[----:B------:R-:W-:Y:S02]  /*efe0*/  LOP3.LUT R2, R2, 0x7, RZ, 0xc0, !PT ;  /* 0x0000000702027812 */ /* 0x000fe400078ec0ff */
[----:B------:R-:W-:Y:S02]  /*eff0*/  SHF.R.U32.HI R3, RZ, 0x1, R3 ;  /* 0x00000001ff037819 */ /* 0x000fe40000011603 */
[----:B------:R-:W-:-:S02]  /*f000*/  LOP3.LUT R33, R33, 0x40, R2, 0xe2, !PT ;  /* 0x0000004021217812 */ /* 0x000fc400078ee202 */
[----:B------:R-:W-:Y:S02]  /*f010*/  IADD3 R2, RZ, -R3, -R2 ;  /* 0x80000003ff027210 */ /* 0x000fe40007ffe802 */
[----:B------:R-:W-:Y:S02]  /*f020*/  SHF.R.S32.HI R31, RZ, 0x1f, R30 ;  /* 0x0000001fff1f7819 */ /* 0x000fe4000001141e */
[----:B------:R-:W-:Y:S01]  /*f030*/  LOP3.LUT R33, R34, R33, R3, 0xfe, !PT ;  /* 0x0000002122217212 */ /* 0x000fe200078efe03 */
[----:B------:R-:W-:Y:S02]  /*f040*/  IMAD R32, R32, -0x40, R2 ;  /* 0xffffffc020207824 */ /* 0x000fe400078e0202 */
[----:B------:R-:W-:Y:S02]  /*f050*/  IMAD.SHL.U32 R2, R26, 0x100, RZ ;  /* 0x000001001a027824 */ /* 0x000fe400078e00ff */
[----:B------:R-:W-:-:S03]  /*f060*/  IMAD.WIDE.U32 R24, R24, UR10, R30 ;  /* 0x0000000a18187c25 */ /* 0x000fc6000f8e001e */
[C---:B------:R-:W-:Y:S02]  /*f070*/  IADD3 R32, -R2.reuse, UR6, R32 ;  /* 0x0000000602207c10 */ /* 0x040fe4000fffe120 */
[----:B------:R-:W-:Y:S01]  /*f080*/  ISETP.GE.OR P0, PT, R2, UR6, P0 ;  /* 0x0000000602007c0c */ /* 0x000fe20008706670 */
[----:B------:R-:W-:-:S04]  /*f090*/  UIMAD.WIDE.U32 UR6, UR8, -0x33333333, URZ ;  /* 0xcccccccd080678a5 */ /* 0x000fc8000f8e003f */
[----:B------:R-:W-:Y:S02]  /*f0a0*/  USHF.R.U32.HI UR6, URZ, 0x2, UR7 ;  /* 0x000000023f067899 */ /* 0x000fe40008011607 */
[----:B------:R-:W-:Y:S02]  /*f0b0*/  UIMAD UR7, UR10, UR15, UR5 ;  /* 0x0000000f0a0772a4 */ /* 0x000fe4000f8e0205 */
[----:B------:R-:W-:-:S04]  /*f0c0*/  USEL UR5, URZ, 0x1, !UP0 ;  /* 0x000000013f057887 */ /* 0x000fc8000c000000 */
[----:B------:R-:W-:Y:S01]  /*f0d0*/  ULOP3.LUT UR4, UR4, UR5, URZ, 0x3c, !UPT ;  /* 0x0000000504047292 */ /* 0x000fe2000f8e3c3f */
[----:B------:R-:W-:Y:S01]  /*f0e0*/  VIADD R25, R25, UR7 ;  /* 0x0000000719197c36 */ /* 0x000fe20008000000 */
[----:B------:R-:W-:Y:S02]  /*f0f0*/  UIMAD UR5, UR6, -0x5, UR8 ;  /* 0xfffffffb060578a4 */ /* 0x000fe4000f8e0208 */
[----:B------:R-:W-:Y:S01]  /*f100*/  @UP1 ULOP3.LUT UR4, UR4, 0x1, UR6, 0x78, !UPT ;  /* 0x0000000104041892 */ /* 0x000fe2000f8e7806 */
[----:B------:R-:W-:Y:S11]  /*f110*/  @P0 BRA `(.L_x_37) ;  /* 0x0000012400bc0947 */ /* 0x000ff60003800000 */
[----:B------:R-:W0:Y:S01]  /*f120*/  LDC.64 R26, c[0x0][0x5c8] ;  /* 0x00017200ff1a7b82 */ /* 0x000e220000000a00 */
[----:B------:R-:W-:Y:S01]  /*f130*/  ULDC.64 UR6, c[0x0][0x5c0] ;  /* 0x0001700000067ab9 */ /* 0x000fe20000000a00 */
[----:B------:R-:W-:Y:S01]  /*f140*/  BSSY B0, `(.L_x_37) ;  /* 0x000126c000007945 */ /* 0x000fe20003800000 */
[-C--:B0-----:R-:W-:Y:S01]  /*f150*/  IMAD R2, R35, R26.reuse, RZ ;  /* 0x0000001a23027224 */ /* 0x081fe200078e02ff */
[----:B------:R-:W-:Y:S01]  /*f160*/  SHF.L.U64.HI R36, R26, 0x3, R27 ;  /* 0x000000031a247819 */ /* 0x000fe2000001021b */
[----:B------:R-:W-:-:S04]  /*f170*/  IMAD.WIDE.U32 R24, R33, R26, R24 ;  /* 0x0000001a21187225 */ /* 0x000fc800078e0018 */
[----:B------:R-:W-:Y:S01]  /*f180*/  IMAD R2, R33, R27, R2 ;  /* 0x0000001b21027224 */ /* 0x000fe200078e0202 */
[C---:B------:R-:W-:Y:S01]  /*f190*/  LEA R28, P2, R26.reuse, R24, 0x7 ;  /* 0x000000181a1c7211 */ /* 0x040fe200078438ff */
[----:B------:R-:W-:Y:S02]  /*f1a0*/  IMAD.SHL.U32 R3, R26, 0x8, RZ ;  /* 0x000000081a037824 */ /* 0x000fe400078e00ff */
[----:B------:R-:W-:Y:S01]  /*f1b0*/  IMAD.IADD R25, R25, 0x1, R2 ;  /* 0x0000000119197824 */ /* 0x000fe200078e0202 */
[C---:B------:R-:W-:Y:S02]  /*f1c0*/  IADD3 R2, P5, R24.reuse, UR6, RZ ;  /* 0x0000000618027c10 */ /* 0x040fe4000ffbe0ff */
[----:B------:R-:W-:Y:S02]  /*f1d0*/  IADD3 R24, P0, P1, R24, UR6, R3 ;  /* 0x0000000618187c10 */ /* 0x000fe4000f91e003 */
[----:B------:R-:W-:Y:S02]  /*f1e0*/  LEA.HI.X R29, R26, R25, R27, 0x7, P2 ;  /* 0x000000191a1d7211 */ /* 0x000fe400010f3c1b */
[----:B------:R-:W-:-:S02]  /*f1f0*/  IADD3 R26, P2, P3, R28, UR6, R3 ;  /* 0x000000061c1a7c10 */ /* 0x000fc4000fb5e003 */
[----:B------:R-:W-:Y:S02]  /*f200*/  IADD3.X R3, R25, UR7, RZ, P5, !PT ;  /* 0x0000000719037c10 */ /* 0x000fe4000affe4ff */
[----:B------:R-:W-:Y:S02]  /*f210*/  FSETP.NEU.AND P5, PT, RZ, UR23, PT ;  /* 0x00000017ff007c0b */ /* 0x000fe4000bfad000 */
[----:B------:R-:W-:Y:S02]  /*f220*/  IADD3 R28, P6, R28, UR6, RZ ;  /* 0x000000061c1c7c10 */ /* 0x000fe4000ffde0ff */
[--C-:B------:R-:W-:Y:S02]  /*f230*/  IADD3.X R27, R29, UR7, R36.reuse, P2, P3 ;  /* 0x000000071d1b7c10 */ /* 0x100fe400097e6424 */
[----:B------:R-:W-:Y:S02]  /*f240*/  IADD3.X R25, R25, UR7, R36, P0, P1 ;  /* 0x0000000719197c10 */ /* 0x000fe400087e2424 */
[----:B------:R-:W-:-:S05]  /*f250*/  IADD3.X R29, R29, UR7, RZ, P6, !PT ;  /* 0x000000071d1d7c10 */ /* 0x000fca000b7fe4ff */
[----:B------:R-:W-:Y:S05]  /*f260*/  @!P5 BRA `(.L_x_38) ;  /* 0x000000d800fcd947 */ /* 0x000fea0003800000 */
[----:B------:R-:W-:Y:S01]  /*f270*/  ULDC.64 UR6, c[0x0][0x5b8] ;  /* 0x00016e0000067ab9 */ /* 0x000fe20000000a00 */
[----:B------:R-:W-:Y:S01]  /*f280*/  BSSY B1, `(.L_x_39) ;  /* 0x0000013000017945 */ /* 0x000fe20003800000 */
[----:B------:R-:W-:Y:S01]  /*f290*/  IMAD.U32 R36, RZ, RZ, UR6 ;  /* 0x00000006ff247e24 */ /* 0x000fe2000f8e00ff */
[----:B------:R-:W-:-:S03]  /*f2a0*/  UIMAD UR6, UR11, UR6, URZ ;  /* 0x000000060b0672a4 */ /* 0x000fc6000f8e023f */
[----:B------:R-:W-:Y:S01]  /*f2b0*/  IMAD.WIDE.U32 R30, R36, UR10, R30 ;  /* 0x0000000a241e7c25 */ /* 0x000fe2000f8e001e */
[----:B------:R-:W-:-:S03]  /*f2c0*/  UIMAD UR6, UR10, UR7, UR6 ;  /* 0x000000070a0672a4 */ /* 0x000fc6000f8e0206 */
[----:B------:R-:W-:Y:S01]  /*f2d0*/  IMAD.MOV.U32 R36, RZ, RZ, R30 ;  /* 0x000000ffff247224 */ /* 0x000fe200078e001e */
[----:B------:R-:W-:Y:S02]  /*f2e0*/  ULDC.64 UR10, c[0x0][0x5a8] ;  /* 0x00016a00000a7ab9 */ /* 0x000fe40000000a00 */
[----:B------:R-:W-:Y:S01]  /*f2f0*/  VIADD R37, R31, UR6 ;  /* 0x000000061f257c36 */ /* 0x000fe20008000000 */
[----:B------:R-:W-:Y:S02]  /*f300*/  ULDC.64 UR6, c[0x0][0x5b0] ;  /* 0x00016c0000067ab9 */ /* 0x000fe40000000a00 */
[----:B------:R-:W-:Y:S02]  /*f310*/  IMAD R38, R35, UR6, RZ ;  /* 0x0000000623267c24 */ /* 0x000fe4000f8e02ff */
[----:B------:R-:W-:-:S04]  /*f320*/  IMAD.WIDE.U32 R30, R33, UR6, R36 ;  /* 0x00000006211e7c25 */ /* 0x000fc8000f8e0024 */
[----:B------:R-:W-:Y:S01]  /*f330*/  IMAD R38, R33, UR7, R38 ;  /* 0x0000000721267c24 */ /* 0x000fe2000f8e0226 */
[----:B------:R-:W-:-:S04]  /*f340*/  IADD3 R30, P0, R30, UR10, RZ ;  /* 0x0000000a1e1e7c10 */ /* 0x000fc8000ff1e0ff */
[--C-:B------:R-:W-:Y:S02]  /*f350*/  IADD3.X R31, R31, UR11, R38.reuse, P0, !PT ;  /* 0x0000000b1f1f7c10 */ /* 0x100fe400087fe426 */
[----:B------:R-:W-:Y:S02]  /*f360*/  ISETP.GE.AND P0, PT, R32, 0x1, PT ;  /* 0x000000012000780c */ /* 0x000fe40003f06270 */
[----:B------:R-:W-:Y:S02]  /*f370*/  PRMT R38, RZ, 0x7610, R38 ;  /* 0x00007610ff267816 */ /* 0x000fe40000000026 */
[----:B------:R-:W-:-:S13]  /*f380*/  ISETP.LT.OR P1, PT, R0, 0x1, !P0 ;  /* 0x000000010000780c */ /* 0x000fda0004721670 */
[----:B------:R-:W-:Y:S05]  /*f390*/  @P1 BRA `(.L_x_40) ;  /* 0x0000000000041947 */ /* 0x000fea0003800000 */
[----:B------:R0:W5:Y:S02]  /*f3a0*/  LDG.E.U8 R38, desc[UR20][R30.64] ;  /* 0x000000141e267981 */ /* 0x000164000c1e1100 */
.L_x_40:
[----:B------:R-:W-:Y:S05]  /*f3b0*/  BSYNC B1 ;  /* 0x0000000000017941 */ /* 0x000fea0003800000 */
.L_x_39:
[----:B-----5:R-:W-:Y:S01]  /*f3c0*/  LOP3.LUT R38, R38, 0xff, RZ, 0xc0, !PT ;  /* 0x000000ff26267812 */ /* 0x020fe200078ec0ff */
[----:B------:R-:W-:Y:S03]  /*f3d0*/  BSSY B1, `(.L_x_41) ;  /* 0x000000b000017945 */ /* 0x000fe60003800000 */
[----:B------:R-:W-:-:S05]  /*f3e0*/  F2FP.F16.E5M2.UNPACK_B R38, R38 ;  /* 0x00000026ff26723e */ /* 0x000fca00020004ff */
[----:B------:R-:W-:-:S05]  /*f3f0*/  HADD2.F32 R38, -RZ, R38.H0_H0 ;  /* 0x20000026ff267230 */ /* 0x000fca0000004100 */
[----:B------:R-:W-:-:S04]  /*f400*/  FMUL R38, R38, UR23 ;  /* 0x0000001726267c20 */ /* 0x000fc80008400000 */
[----:B------:R-:W-:-:S05]  /*f410*/  FFMA R4, R4, UR22, R38 ;  /* 0x0000001604047c23 */ /* 0x000fca0008000026 */
[----:B------:R-:W-:-:S05]  /*f420*/  F2FP.SATFINITE.E5M2.F32.PACK_AB_MERGE_C R4, RZ, R4, RZ ;  /* 0x00000004ff04723e */ /* 0x000fca00048060ff */
[----:B------:R2:W-:Y:S01]  /*f430*/  @!P1 STG.E.U8 desc[UR20][R2.64], R4 ;  /* 0x0000000402009986 */ /* 0x0005e2000c101114 */
[----:B------:R-:W-:Y:S02]  /*f440*/  ISETP.LT.OR P1, PT, R0, 0x2, !P0 ;  /* 0x000000020000780c */ /* 0x000fe40004721670 */
[----:B--2---:R-:W-:-:S11]  /*f450*/  PRMT R4, RZ, 0x7610, R4 ;  /* 0x00007610ff047816 */ /* 0x004fd60000000004 */
[----:B------:R-:W-:Y:S05]  /*f460*/  @P1 BRA `(.L_x_42) ;  /* 0x0000000000041947 */ /* 0x000fea0003800000 */
[----:B------:R2:W5:Y:S02]  /*f470*/  LDG.E.U8 R4, desc[UR20][R30.64+0x1] ;  /* 0x000001141e047981 */ /* 0x000564000c1e1100 */
.L_x_42:
[----:B------:R-:W-:Y:S05]  /*f480*/  BSYNC B1 ;  /* 0x0000000000017941 */ /* 0x000fea0003800000 */
.L_x_41:
        /* <DEDUP_REMOVED lines=8> */
[----:B------:R-:W-:-:S05]  /*f510*/  IADD3 R4, P1, R33, 0x8, RZ ;  /* 0x0000000821047810 */ /* 0x000fca0007f3e0ff */
[----:B----4-:R-:W-:-:S04]  /*f520*/  IMAD.X R5, RZ, RZ, R35, P1 ;  /* 0x000000ffff057224 */ /* 0x010fc800008e0623 */
[----:B------:R-:W-:-:S04]  /*f530*/  IMAD R5, R5, UR6, RZ ;  /* 0x0000000605057c24 */ /* 0x000fc8000f8e02ff */
[C---:B------:R-:W-:Y:S02]  /*f540*/  IMAD R38, R4.reuse, UR7, R5 ;  /* 0x0000000704267c24 */ /* 0x040fe4000f8e0205 */
[----:B------:R-:W-:-:S03]  /*f550*/  IMAD.WIDE.U32 R4, R4, UR6, R36 ;  /* 0x0000000604047c25 */ /* 0x000fc6000f8e0024 */
[----:B------:R-:W-:-:S04]  /*f560*/  IADD3 R4, P1, R4, UR10, RZ ;  /* 0x0000000a04047c10 */ /* 0x000fc8000ff3e0ff */
[--C-:B------:R-:W-:Y:S02]  /*f570*/  IADD3.X R5, R5, UR11, R38.reuse, P1, !PT ;  /* 0x0000000b05057c10 */ /* 0x100fe40008ffe426 */
[----:B------:R-:W-:Y:S02]  /*f580*/  ISETP.GE.AND P1, PT, R32, 0x9, PT ;  /* 0x000000092000780c */ /* 0x000fe40003f26270 */
[----:B------:R-:W-:Y:S02]  /*f590*/  PRMT R38, RZ, 0x7610, R38 ;  /* 0x00007610ff267816 */ /* 0x000fe40000000026 */
[----:B------:R-:W-:-:S13]  /*f5a0*/  ISETP.LT.OR P2, PT, R0, 0x1, !P1 ;  /* 0x000000010000780c */ /* 0x000fda0004f41670 */
[----:B------:R-:W-:Y:S05]  /*f5b0*/  @P2 BRA `(.L_x_44) ;  /* 0x0000000000042947 */ /* 0x000fea0003800000 */
[----:B------:R4:W5:Y:S02]  /*f5c0*/  LDG.E.U8 R38, desc[UR20][R4.64] ;  /* 0x0000001404267981 */ /* 0x000964000c1e1100 */
.L_x_44:
[----:B------:R-:W-:Y:S05]  /*f5d0*/  BSYNC B1 ;  /* 0x0000000000017941 */ /* 0x000fea0003800000 */
.L_x_43:
        /* <DEDUP_REMOVED lines=9> */
[----:B0-----:R-:W-:-:S11]  /*f670*/  PRMT R6, RZ, 0x7610, R6 ;  /* 0x00007610ff067816 */ /* 0x001fd60000000006 */
[----:B------:R-:W-:Y:S05]  /*f680*/  @P2 BRA `(.L_x_46) ;  /* 0x0000000000042947 */ /* 0x000fea0003800000 */
[----:B------:R0:W5:Y:S02]  /*f690*/  LDG.E.U8 R6, desc[UR20][R4.64+0x1] ;  /* 0x0000011404067981 */ /* 0x000164000c1e1100 */
.L_x_46:
[----:B------:R-:W-:Y:S05]  /*f6a0*/  BSYNC B1 ;  /* 0x0000000000017941 */ /* 0x000fea0003800000 */
.L_x_45:
[----:B-----5:R-:W-:Y:S01]  /*f6b0*/  LOP3.LUT R6, R6, 0xff, RZ, 0xc0, !PT ;  /* 0x000000ff06067812 */ /* 0x020fe200078ec0ff */
[----:B------:R-:W-:Y:S01]  /*f6c0*/  BSSY B1, `(.L_x_47) ;  /* 0x000000b000017945 */ /* 0x000fe20003800000 */
[----:B------:R-:W-:Y:S02]  /*f6d0*/  ISETP.LT.OR P3, PT, R0, 0x9, !P0 ;  /* 0x000000090000780c */ /* 0x000fe40004761670 */
[----:B------:R-:W-:-:S05]  /*f6e0*/  F2FP.F16.E5M2.UNPACK_B R6, R6 ;  /* 0x00000006ff06723e */ /* 0x000fca00020004ff */
[----:B------:R-:W-:-:S05]  /*f6f0*/  HADD2.F32 R6, -RZ, R6.H0_H0 ;  /* 0x20000006ff067230 */ /* 0x000fca0000004100 */
[----:B------:R-:W-:-:S04]  /*f700*/  FMUL R6, R6, UR23 ;  /* 0x0000001706067c20 */ /* 0x000fc80008400000 */
[--C-:B------:R-:W-:Y:S01]  /*f710*/  FFMA R7, R7, UR22, R6.reuse ;  /* 0x0000001607077c23 */ /* 0x100fe20008000006 */
[----:B------:R-:W-:-:S04]  /*f720*/  PRMT R6, RZ, 0x7610, R6 ;  /* 0x00007610ff067816 */ /* 0x000fc80000000006 */
[----:B------:R-:W-:-:S05]  /*f730*/  F2FP.SATFINITE.E5M2.F32.PACK_AB_MERGE_C R7, RZ, R7, RZ ;  /* 0x00000007ff07723e */ /* 0x000fca00048060ff */
[----:B------:R0:W-:Y:S01]  /*f740*/  @!P2 STG.E.U8 desc[UR20][R24.64+0x1], R7 ;  /* 0x000001071800a986 */ /* 0x0001e2000c101114 */
[----:B------:R-:W-:Y:S05]  /*f750*/  @P3 BRA `(.L_x_48) ;  /* 0x0000000000043947 */ /* 0x000fea0003800000 */
[----:B------:R0:W5:Y:S02]  /*f760*/  LDG.E.U8 R6, desc[UR20][R30.64+0x8] ;  /* 0x000008141e067981 */ /* 0x000164000c1e1100 */
.L_x_48:
[----:B------:R-:W-:Y:S05]  /*f770*/  BSYNC B1 ;  /* 0x0000000000017941 */ /* 0x000fea0003800000 */
.L_x_47:
        /* <DEDUP_REMOVED lines=12> */
.L_x_50:
[----:B------:R-:W-:Y:S05]  /*f840*/  BSYNC B1 ;  /* 0x0000000000017941 */ /* 0x000fea0003800000 */
.L_x_49:
        /* <DEDUP_REMOVED lines=12> */
.L_x_52:
[----:B------:R-:W-:Y:S05]  /*f910*/  BSYNC B1 ;  /* 0x0000000000017941 */ /* 0x000fea0003800000 */
.L_x_51:
        /* <DEDUP_REMOVED lines=12> */
.L_x_54:
[----:B------:R-:W-:Y:S05]  /*f9e0*/  BSYNC B1 ;  /* 0x0000000000017941 */ /* 0x000fea0003800000 */
.L_x_53:
        /* <DEDUP_REMOVED lines=12> */
.L_x_56:
[----:B------:R-:W-:Y:S05]  /*fab0*/  BSYNC B1 ;  /* 0x0000000000017941 */ /* 0x000fea0003800000 */
.L_x_55:
        /* <DEDUP_REMOVED lines=12> */
.L_x_58:
[----:B------:R-:W-:Y:S05]  /*fb80*/  BSYNC B1 ;  /* 0x0000000000017941 */ /* 0x000fea0003800000 */
.L_x_57:
        /* <DEDUP_REMOVED lines=12> */
.L_x_60:
[----:B------:R-:W-:Y:S05]  /*fc50*/  BSYNC B1 ;  /* 0x0000000000017941 */ /* 0x000fea0003800000 */
.L_x_59:
        /* <DEDUP_REMOVED lines=12> */
.L_x_62:
[----:B------:R-:W-:Y:S05]  /*fd20*/  BSYNC B1 ;  /* 0x0000000000017941 */ /* 0x000fea0003800000 */
.L_x_61:
        /* <DEDUP_REMOVED lines=12> */
.L_x_64:
[----:B------:R-:W-:Y:S05]  /*fdf0*/  BSYNC B1 ;  /* 0x0000000000017941 */ /* 0x000fea0003800000 */
.L_x_63:
        /* <DEDUP_REMOVED lines=12> */
.L_x_66:
[----:B------:R-:W-:Y:S05]  /*fec0*/  BSYNC B1 ;  /* 0x0000000000017941 */ /* 0x000fea0003800000 */
.L_x_65:
        /* <DEDUP_REMOVED lines=12> */
.L_x_68:
[----:B------:R-:W-:Y:S05]  /*ff90*/  BSYNC B1 ;  /* 0x0000000000017941 */ /* 0x000fea0003800000 */
.L_x_67:
        /* <DEDUP_REMOVED lines=12> */
.L_x_70:
[----:B------:R-:W-:Y:S05]  /*10060*/  BSYNC B1 ;  /* 0x0000000000017941 */ /* 0x000fea0003800000 */
.L_x_69:
        /* <DEDUP_REMOVED lines=12> */
.L_x_72:
[----:B------:R-:W-:Y:S05]  /*10130*/  BSYNC B1 ;  /* 0x0000000000017941 */ /* 0x000fea0003800000 */
.L_x_71:
        /* <DEDUP_REMOVED lines=12> */
.L_x_74:
[----:B------:R-:W-:Y:S05]  /*10200*/  BSYNC B1 ;  /* 0x0000000000017941 */ /* 0x000fea0003800000 */
.L_x_73:
        /* <DEDUP_REMOVED lines=12> */
.L_x_76:
[----:B------:R-:W-:Y:S05]  /*102d0*/  BSYNC B1 ;  /* 0x0000000000017941 */ /* 0x000fea0003800000 */
.L_x_75:
        /* <DEDUP_REMOVED lines=12> */
.L_x_78:
[----:B------:R-:W-:Y:S05]  /*103a0*/  BSYNC B1 ;  /* 0x0000000000017941 */ /* 0x000fea0003800000 */
.L_x_77:
        /* <DEDUP_REMOVED lines=12> */
.L_x_80:
[----:B------:R-:W-:Y:S05]  /*10470*/  BSYNC B1 ;  /* 0x0000000000017941 */ /* 0x000fea0003800000 */
.L_x_79:
        /* <DEDUP_REMOVED lines=12> */
.L_x_82:
[----:B------:R-:W-:Y:S05]  /*10540*/  BSYNC B1 ;  /* 0x0000000000017941 */ /* 0x000fea0003800000 */
.L_x_81:
        /* <DEDUP_REMOVED lines=12> */
.L_x_84:
[----:B------:R-:W-:Y:S05]  /*10610*/  BSYNC B1 ;  /* 0x0000000000017941 */ /* 0x000fea0003800000 */
.L_x_83:
        /* <DEDUP_REMOVED lines=12> */
.L_x_86:
[----:B------:R-:W-:Y:S05]  /*106e0*/  BSYNC B1 ;  /* 0x0000000000017941 */ /* 0x000fea0003800000 */
.L_x_85:
        /* <DEDUP_REMOVED lines=12> */
.L_x_88:
[----:B------:R-:W-:Y:S05]  /*107b0*/  BSYNC B1 ;  /* 0x0000000000017941 */ /* 0x000fea0003800000 */
.L_x_87:
        /* <DEDUP_REMOVED lines=12> */
.L_x_90:
[----:B------:R-:W-:Y:S05]  /*10880*/  BSYNC B1 ;  /* 0x0000000000017941 */ /* 0x000fea0003800000 */
.L_x_89:
        /* <DEDUP_REMOVED lines=12> */
.L_x_92:
[----:B------:R-:W-:Y:S05]  /*10950*/  BSYNC B1 ;  /* 0x0000000000017941 */ /* 0x000fea0003800000 */
.L_x_91:
        /* <DEDUP_REMOVED lines=12> */
.L_x_94:
[----:B------:R-:W-:Y:S05]  /*10a20*/  BSYNC B1 ;  /* 0x0000000000017941 */ /* 0x000fea0003800000 */
.L_x_93:
        /* <DEDUP_REMOVED lines=12> */
.L_x_96:
[----:B------:R-:W-:Y:S05]  /*10af0*/  BSYNC B1 ;  /* 0x0000000000017941 */ /* 0x000fea0003800000 */
.L_x_95:
        /* <DEDUP_REMOVED lines=12> */
.L_x_98:
[----:B------:R-:W-:Y:S05]  /*10bc0*/  BSYNC B1 ;  /* 0x0000000000017941 */ /* 0x000fea0003800000 */
.L_x_97:
        /* <DEDUP_REMOVED lines=12> */
.L_x_100:
[----:B------:R-:W-:Y:S05]  /*10c90*/  BSYNC B1 ;  /* 0x0000000000017941 */ /* 0x000fea0003800000 */
.L_x_99:
        /* <DEDUP_REMOVED lines=12> */
.L_x_102:
[----:B------:R-:W-:Y:S05]  /*10d60*/  BSYNC B1 ;  /* 0x0000000000017941 */ /* 0x000fea0003800000 */
.L_x_101:
        /* <DEDUP_REMOVED lines=12> */
.L_x_104:
[----:B------:R-:W-:Y:S05]  /*10e30*/  BSYNC B1 ;  /* 0x0000000000017941 */ /* 0x000fea0003800000 */
.L_x_103:
        /* <DEDUP_REMOVED lines=12> */
.L_x_106:
[----:B------:R-:W-:Y:S05]  /*10f00*/  BSYNC B1 ;  /* 0x0000000000017941 */ /* 0x000fea0003800000 */
.L_x_105:
        /* <DEDUP_REMOVED lines=12> */
.L_x_108:
[----:B------:R-:W-:Y:S05]  /*10fd0*/  BSYNC B1 ;  /* 0x0000000000017941 */ /* 0x000fea0003800000 */
.L_x_107:
        /* <DEDUP_REMOVED lines=12> */
.L_x_110:
[----:B------:R-:W-:Y:S05]  /*110a0*/  BSYNC B1 ;  /* 0x0000000000017941 */ /* 0x000fea0003800000 */
.L_x_109:
        /* <DEDUP_REMOVED lines=12> */
.L_x_112:
[----:B------:R-:W-:Y:S05]  /*11170*/  BSYNC B1 ;  /* 0x0000000000017941 */ /* 0x000fea0003800000 */
.L_x_111:
        /* <DEDUP_REMOVED lines=12> */
.L_x_114:
[----:B------:R-:W-:Y:S05]  /*11240*/  BSYNC B1 ;  /* 0x0000000000017941 */ /* 0x000fea0003800000 */
.L_x_113:
        /* <DEDUP_REMOVED lines=12> */
.L_x_116:
[----:B------:R-:W-:Y:S05]  /*11310*/  BSYNC B1 ;  /* 0x0000000000017941 */ /* 0x000fea0003800000 */
.L_x_115:
        /* <DEDUP_REMOVED lines=12> */
.L_x_118:
[----:B------:R-:W-:Y:S05]  /*113e0*/  BSYNC B1 ;  /* 0x0000000000017941 */ /* 0x000fea0003800000 */
.L_x_117:
        /* <DEDUP_REMOVED lines=12> */
.L_x_120:
[----:B------:R-:W-:Y:S05]  /*114b0*/  BSYNC B1 ;  /* 0x0000000000017941 */ /* 0x000fea0003800000 */
.L_x_119:
        /* <DEDUP_REMOVED lines=12> */
.L_x_122:
[----:B------:R-:W-:Y:S05]  /*11580*/  BSYNC B1 ;  /* 0x0000000000017941 */ /* 0x000fea0003800000 */
.L_x_121:
        /* <DEDUP_REMOVED lines=12> */
.L_x_124:
[----:B------:R-:W-:Y:S05]  /*11650*/  BSYNC B1 ;  /* 0x0000000000017941 */ /* 0x000fea0003800000 */
.L_x_123:
[----:B-----5:R-:W-:Y:S01]  /*11660*/  LOP3.LUT R6, R6, 0xff, RZ, 0xc0, !PT ;  /* 0x000000ff06067812 */ /* 0x020fe200078ec0ff */
[----:B------:R-:W-:Y:S01]  /*11670*/  BSSY B1, `(.L_x_125) ;  /* 0x000000b000017945 */ /* 0x000fe20003800000 */
[----:B------:R-:W-:Y:S02]  /*11680*/  ISETP.LT.OR P2, PT, R0, 0x52, !P1 ;  /* 0x000000520000780c */ /* 0x000fe40004f41670 */
[----:B------:R-:W-:-:S05]  /*11690*/  F2FP.F16.E5M2.UNPACK_B R6, R6 ;  /* 0x00000006ff06723e */ /* 0x000fca00020004ff */
[----:B------:R-:W-:-:S05]  /*116a0*/  HADD2.F32 R6, -RZ, R6.H0_H0 ;  /* 0x20000006ff067230 */ /* 0x000fca0000004100 */
[----:B------:R-:W-:-:S04]  /*116b0*/  FMUL R6, R6, UR23 ;  /* 0x0000001706067c20 */ /* 0x000fc80008400000 */
[----:B------:R-:W-:-:S05]  /*116c0*/  FFMA R6, R174, UR22, R6 ;  /* 0x00000016ae067c23 */ /* 0x000fca0008000006 */
[----:B0-----:R-:W-:Y:S02]  /*116d0*/  F2FP.SATFINITE.E5M2.F32.PACK_AB_MERGE_C R7, RZ, R6, RZ ;  /* 0x00000006ff07723e */ /* 0x001fe400048060ff */
[----:B------:R-:W-:-:S03]  /*116e0*/  PRMT R6, RZ, 0x7610, R6 ;  /* 0x00007610ff067816 */ /* 0x000fc60000000006 */
[----:B------:R0:W-:Y:S01]  /*116f0*/  @!P3 STG.E.U8 desc[UR20][R24.64+0x50], R7 ;  /* 0x000050071800b986 */ /* 0x0001e2000c101114 */
[----:B------:R-:W-:Y:S05]  /*11700*/  @P2 BRA `(.L_x_126) ;  /* 0x0000000000042947 */ /* 0x000fea0003800000 */
[----:B------:R0:W5:Y:S02]  /*11710*/  LDG.E.U8 R6, desc[UR20][R4.64+0x51] ;  /* 0x0000511404067981 */ /* 0x000164000c1e1100 */
.L_x_126:
[----:B------:R-:W-:Y:S05]  /*11720*/  BSYNC B1 ;  /* 0x0000000000017941 */ /* 0x000fea0003800000 */
.L_x_125:
        /* <DEDUP_REMOVED lines=12> */
.L_x_128:
[----:B------:R-:W-:Y:S05]  /*117f0*/  BSYNC B1 ;  /* 0x0000000000017941 */ /* 0x000fea0003800000 */
.L_x_127:
        /* <DEDUP_REMOVED lines=12> */
.L_x_130:
[----:B------:R-:W-:Y:S05]  /*118c0*/  BSYNC B1 ;  /* 0x0000000000017941 */ /* 0x000fea0003800000 */
.L_x_129:
        /* <DEDUP_REMOVED lines=12> */
.L_x_132:
[----:B------:R-:W-:Y:S05]  /*11990*/  BSYNC B1 ;  /* 0x0000000000017941 */ /* 0x000fea0003800000 */
.L_x_131:
[----:B-----5:R-:W-:Y:S01]  /*119a0*/  LOP3.LUT R6, R6, 0xff, RZ, 0xc0, !PT ;  /* 0x000000ff06067812 */ /* 0x020fe200078ec0ff */
[----:B------:R-:W-:Y:S01]  /*119b0*/  BSSY B1, `(.L_x_133) ;  /* 0x000000b000017945 */ /* 0x000fe20003800000 */
[----:B------:R-:W-:Y:S02]  /*119c0*/  ISETP.LT.OR P2, PT, R0, 0x5a, !P1 ;  /* 0x0000005a0000780c */ /* 0x000fe40004f41670 */
[----:B------:R-:W-:-:S05]  /*119d0*/  F2FP.F16.E5M2.UNPACK_B R6, R6 ;  /* 0x00000006ff06723e */ /* 0x000fca00020004ff */
[----:B------:R-:W-:-:S05]  /*119e0*/  HADD2.F32 R6, -RZ, R6.H0_H0 ;  /* 0x20000006ff067230 */ /* 0x000fca0000004100 */
[----:B0-----:R-:W-:Y:S01]  /*119f0*/  FMUL R7, R6, UR23 ;  /* 0x0000001706077c20 */ /* 0x001fe20008400000 */
[----:B------:R-:W-:-:S03]  /*11a00*/  PRMT R6, RZ, 0x7610, R6 ;  /* 0x00007610ff067816 */ /* 0x000fc60000000006 */
[----:B------:R-:W-:-:S05]  /*11a10*/  FFMA R7, R178, UR22, R7 ;  /* 0x00000016b2077c23 */ /* 0x000fca0008000007 */
[----:B------:R-:W-:-:S05]  /*11a20*/  F2FP.SATFINITE.E5M2.F32.PACK_AB_MERGE_C R7, RZ, R7, RZ ;  /* 0x00000007ff07723e */ /* 0x000fca00048060ff */
[----:B------:R0:W-:Y:S01]  /*11a30*/  @!P3 STG.E.U8 desc[UR20][R24.64+0x58], R7 ;  /* 0x000058071800b986 */ /* 0x0001e2000c101114 */
[----:B------:R-:W-:Y:S05]  /*11a40*/  @P2 BRA `(.L_x_134) ;  /* 0x0000000000042947 */ /* 0x000fea0003800000 */
[----:B------:R0:W5:Y:S02]  /*11a50*/  LDG.E.U8 R6, desc[UR20][R4.64+0x59] ;  /* 0x0000591404067981 */ /* 0x000164000c1e1100 */
.L_x_134:
[----:B------:R-:W-:Y:S05]  /*11a60*/  BSYNC B1 ;  /* 0x0000000000017941 */ /* 0x000fea0003800000 */
.L_x_133:
        /* <DEDUP_REMOVED lines=12> */
.L_x_136:
[----:B------:R-:W-:Y:S05]  /*11b30*/  BSYNC B1 ;  /* 0x0000000000017941 */ /* 0x000fea0003800000 */
.L_x_135:
        /* <DEDUP_REMOVED lines=12> */
.L_x_138:
[----:B------:R-:W-:Y:S05]  /*11c00*/  BSYNC B1 ;  /* 0x0000000000017941 */ /* 0x000fea0003800000 */
.L_x_137:
        /* <DEDUP_REMOVED lines=12> */
.L_x_140:
[----:B------:R-:W-:Y:S05]  /*11cd0*/  BSYNC B1 ;  /* 0x0000000000017941 */ /* 0x000fea0003800000 */
.L_x_139:
        /* <DEDUP_REMOVED lines=12> */
.L_x_142:
[----:B------:R-:W-:Y:S05]  /*11da0*/  BSYNC B1 ;  /* 0x0000000000017941 */ /* 0x000fea0003800000 */
.L_x_141:
        /* <DEDUP_REMOVED lines=12> */
.L_x_144:
[----:B------:R-:W-:Y:S05]  /*11e70*/  BSYNC B1 ;  /* 0x0000000000017941 */ /* 0x000fea0003800000 */
.L_x_143:
        /* <DEDUP_REMOVED lines=12> */
.L_x_146:
[----:B------:R-:W-:Y:S05]  /*11f40*/  BSYNC B1 ;  /* 0x0000000000017941 */ /* 0x000fea0003800000 */
.L_x_145:
        /* <DEDUP_REMOVED lines=12> */
.L_x_148:
[----:B------:R-:W-:Y:S05]  /*12010*/  BSYNC B1 ;  /* 0x0000000000017941 */ /* 0x000fea0003800000 */
.L_x_147:
        /* <DEDUP_REMOVED lines=12> */
.L_x_150:
[----:B------:R-:W-:Y:S05]  /*120e0*/  BSYNC B1 ;  /* 0x0000000000017941 */ /* 0x000fea0003800000 */
.L_x_149:
        /* <DEDUP_REMOVED lines=12> */
.L_x_152:
[----:B------:R-:W-:Y:S05]  /*121b0*/  BSYNC B1 ;  /* 0x0000000000017941 */ /* 0x000fea0003800000 */
.L_x_151:
        /* <DEDUP_REMOVED lines=12> */
.L_x_154:
[----:B------:R-:W-:Y:S05]  /*12280*/  BSYNC B1 ;  /* 0x0000000000017941 */ /* 0x000fea0003800000 */
.L_x_153:
        /* <DEDUP_REMOVED lines=12> */
.L_x_156:
[----:B------:R-:W-:Y:S05]  /*12350*/  BSYNC B1 ;  /* 0x0000000000017941 */ /* 0x000fea0003800000 */
.L_x_155:
        /* <DEDUP_REMOVED lines=12> */
.L_x_158:
[----:B------:R-:W-:Y:S05]  /*12420*/  BSYNC B1 ;  /* 0x0000000000017941 */ /* 0x000fea0003800000 */
.L_x_157:
        /* <DEDUP_REMOVED lines=12> */
.L_x_160:
[----:B------:R-:W-:Y:S05]  /*124f0*/  BSYNC B1 ;  /* 0x0000000000017941 */ /* 0x000fea0003800000 */
.L_x_159:
        /* <DEDUP_REMOVED lines=12> */
.L_x_162:
[----:B------:R-:W-:Y:S05]  /*125c0*/  BSYNC B1 ;  /* 0x0000000000017941 */ /* 0x000fea0003800000 */
.L_x_161:
        /* <DEDUP_REMOVED lines=12> */
.L_x_164:
[----:B------:R-:W-:Y:S05]  /*12690*/  BSYNC B1 ;  /* 0x0000000000017941 */ /* 0x000fea0003800000 */
.L_x_163:
        /* <DEDUP_REMOVED lines=12> */
.L_x_166:
[----:B------:R-:W-:Y:S05]  /*12760*/  BSYNC B1 ;  /* 0x0000000000017941 */ /* 0x000fea0003800000 */
.L_x_165:
        /* <DEDUP_REMOVED lines=12> */
.L_x_168:
[----:B------:R-:W-:Y:S05]  /*12830*/  BSYNC B1 ;  /* 0x0000000000017941 */ /* 0x000fea0003800000 */
.L_x_167:
        /* <DEDUP_REMOVED lines=12> */
.L_x_170:
[----:B------:R-:W-:Y:S05]  /*12900*/  BSYNC B1 ;  /* 0x0000000000017941 */ /* 0x000fea0003800000 */
.L_x_169:
        /* <DEDUP_REMOVED lines=12> */
.L_x_172:
[----:B------:R-:W-:Y:S05]  /*129d0*/  BSYNC B1 ;  /* 0x0000000000017941 */ /* 0x000fea0003800000 */
.L_x_171:
        /* <DEDUP_REMOVED lines=12> */
.L_x_174:
[----:B------:R-:W-:Y:S05]  /*12aa0*/  BSYNC B1 ;  /* 0x0000000000017941 */ /* 0x000fea0003800000 */
.L_x_173:
        /* <DEDUP_REMOVED lines=12> */
.L_x_176:
[----:B------:R-:W-:Y:S05]  /*12b70*/  BSYNC B1 ;  /* 0x0000000000017941 */ /* 0x000fea0003800000 */
.L_x_175:
        /* <DEDUP_REMOVED lines=12> */
.L_x_178:
[----:B------:R-:W-:Y:S05]  /*12c40*/  BSYNC B1 ;  /* 0x0000000000017941 */ /* 0x000fea0003800000 */
.L_x_177:
        /* <DEDUP_REMOVED lines=12> */
.L_x_180:
[----:B------:R-:W-:Y:S05]  /*12d10*/  BSYNC B1 ;  /* 0x0000000000017941 */ /* 0x000fea0003800000 */
.L_x_179:
        /* <DEDUP_REMOVED lines=12> */
.L_x_182:
[----:B------:R-:W-:Y:S05]  /*12de0*/  BSYNC B1 ;  /* 0x0000000000017941 */ /* 0x000fea0003800000 */
.L_x_181:
        /* <DEDUP_REMOVED lines=12> */
.L_x_184:
[----:B------:R-:W-:Y:S05]  /*12eb0*/  BSYNC B1 ;  /* 0x0000000000017941 */ /* 0x000fea0003800000 */
.L_x_183:
        /* <DEDUP_REMOVED lines=12> */
.L_x_186:
[----:B------:R-:W-:Y:S05]  /*12f80*/  BSYNC B1 ;  /* 0x0000000000017941 */ /* 0x000fea0003800000 */
.L_x_185:
        /* <DEDUP_REMOVED lines=12> */
.L_x_188:
[----:B------:R-:W-:Y:S05]  /*13050*/  BSYNC B1 ;  /* 0x0000000000017941 */ /* 0x000fea0003800000 */
.L_x_187:
        /* <DEDUP_REMOVED lines=12> */
.L_x_190:
[----:B------:R-:W-:Y:S05]  /*13120*/  BSYNC B1 ;  /* 0x0000000000017941 */ /* 0x000fea0003800000 */
.L_x_189:
        /* <DEDUP_REMOVED lines=12> */
.L_x_192:
[----:B------:R-:W-:Y:S05]  /*131f0*/  BSYNC B1 ;  /* 0x0000000000017941 */ /* 0x000fea0003800000 */
.L_x_191:
        /* <DEDUP_REMOVED lines=12> */
.L_x_194:
[----:B------:R-:W-:Y:S05]  /*132c0*/  BSYNC B1 ;  /* 0x0000000000017941 */ /* 0x000fea0003800000 */
.L_x_193:
        /* <DEDUP_REMOVED lines=12> */
.L_x_196:
[----:B------:R-:W-:Y:S05]  /*13390*/  BSYNC B1 ;  /* 0x0000000000017941 */ /* 0x000fea0003800000 */
.L_x_195:
        /* <DEDUP_REMOVED lines=12> */
.L_x_198:
[----:B------:R-:W-:Y:S05]  /*13460*/  BSYNC B1 ;  /* 0x0000000000017941 */ /* 0x000fea0003800000 */
.L_x_197:
        /* <DEDUP_REMOVED lines=12> */
.L_x_200:
[----:B------:R-:W-:Y:S05]  /*13530*/  BSYNC B1 ;  /* 0x0000000000017941 */ /* 0x000fea0003800000 */
.L_x_199:
        /* <DEDUP_REMOVED lines=12> */
.L_x_202:
[----:B------:R-:W-:Y:S05]  /*13600*/  BSYNC B1 ;  /* 0x0000000000017941 */ /* 0x000fea0003800000 */
.L_x_201:
        /* <DEDUP_REMOVED lines=12> */
.L_x_204:
[----:B------:R-:W-:Y:S05]  /*136d0*/  BSYNC B1 ;  /* 0x0000000000017941 */ /* 0x000fea0003800000 */
.L_x_203:
        /* <DEDUP_REMOVED lines=12> */
.L_x_206:
[----:B------:R-:W-:Y:S05]  /*137a0*/  BSYNC B1 ;  /* 0x0000000000017941 */ /* 0x000fea0003800000 */
.L_x_205:
        /* <DEDUP_REMOVED lines=12> */
.L_x_208:
[----:B------:R-:W-:Y:S05]  /*13870*/  BSYNC B1 ;  /* 0x0000000000017941 */ /* 0x000fea0003800000 */
.L_x_207:
        /* <DEDUP_REMOVED lines=12> */
.L_x_210:
[----:B------:R-:W-:Y:S05]  /*13940*/  BSYNC B1 ;  /* 0x0000000000017941 */ /* 0x000fea0003800000 */
.L_x_209:
        /* <DEDUP_REMOVED lines=12> */
.L_x_212:
[----:B------:R-:W-:Y:S05]  /*13a10*/  BSYNC B1 ;  /* 0x0000000000017941 */ /* 0x000fea0003800000 */
.L_x_211:
        /* <DEDUP_REMOVED lines=12> */
.L_x_214:
[----:B------:R-:W-:Y:S05]  /*13ae0*/  BSYNC B1 ;  /* 0x0000000000017941 */ /* 0x000fea0003800000 */
.L_x_213:
        /* <DEDUP_REMOVED lines=12> */
.L_x_216:
[----:B------:R-:W-:Y:S05]  /*13bb0*/  BSYNC B1 ;  /* 0x0000000000017941 */ /* 0x000fea0003800000 */
.L_x_215:
        /* <DEDUP_REMOVED lines=12> */
.L_x_218:
[----:B------:R-:W-:Y:S05]  /*13c80*/  BSYNC B1 ;  /* 0x0000000000017941 */ /* 0x000fea0003800000 */
.L_x_217:
        /* <DEDUP_REMOVED lines=12> */
.L_x_220:
[----:B------:R-:W-:Y:S05]  /*13d50*/  BSYNC B1 ;  /* 0x0000000000017941 */ /* 0x000fea0003800000 */
.L_x_219:
        /* <DEDUP_REMOVED lines=12> */
.L_x_222:
[----:B------:R-:W-:Y:S05]  /*13e20*/  BSYNC B1 ;  /* 0x0000000000017941 */ /* 0x000fea0003800000 */
.L_x_221:
        /* <DEDUP_REMOVED lines=12> */
.L_x_224:
[----:B------:R-:W-:Y:S05]  /*13ef0*/  BSYNC B1 ;  /* 0x0000000000017941 */ /* 0x000fea0003800000 */
.L_x_223:
        /* <DEDUP_REMOVED lines=12> */
.L_x_226:
[----:B------:R-:W-:Y:S05]  /*13fc0*/  BSYNC B1 ;  /* 0x0000000000017941 */ /* 0x000fea0003800000 */
.L_x_225:
        /* <DEDUP_REMOVED lines=12> */
.L_x_228:
[----:B------:R-:W-:Y:S05]  /*14090*/  BSYNC B1 ;  /* 0x0000000000017941 */ /* 0x000fea0003800000 */
.L_x_227:
        /* <DEDUP_REMOVED lines=12> */
.L_x_230:
[----:B------:R-:W-:Y:S05]  /*14160*/  BSYNC B1 ;  /* 0x0000000000017941 */ /* 0x000fea0003800000 */
.L_x_229:
        /* <DEDUP_REMOVED lines=12> */
.L_x_232:
[----:B------:R-:W-:Y:S05]  /*14230*/  BSYNC B1 ;  /* 0x0000000000017941 */ /* 0x000fea0003800000 */
.L_x_231:
        /* <DEDUP_REMOVED lines=12> */
.L_x_234:
[----:B------:R-:W-:Y:S05]  /*14300*/  BSYNC B1 ;  /* 0x0000000000017941 */ /* 0x000fea0003800000 */
.L_x_233:
        /* <DEDUP_REMOVED lines=12> */
.L_x_236:
[----:B------:R-:W-:Y:S05]  /*143d0*/  BSYNC B1 ;  /* 0x0000000000017941 */ /* 0x000fea0003800000 */
.L_x_235:
        /* <DEDUP_REMOVED lines=12> */
.L_x_238:
[----:B------:R-:W-:Y:S05]  /*144a0*/  BSYNC B1 ;  /* 0x0000000000017941 */ /* 0x000fea0003800000 */
.L_x_237:
        /* <DEDUP_REMOVED lines=12> */
.L_x_240:
[----:B------:R-:W-:Y:S05]  /*14570*/  BSYNC B1 ;  /* 0x0000000000017941 */ /* 0x000fea0003800000 */
.L_x_239:
        /* <DEDUP_REMOVED lines=12> */
.L_x_242:
[----:B------:R-:W-:Y:S05]  /*14640*/  BSYNC B1 ;  /* 0x0000000000017941 */ /* 0x000fea0003800000 */
.L_x_241:
        /* <DEDUP_REMOVED lines=12> */
.L_x_244:
[----:B------:R-:W-:Y:S05]  /*14710*/  BSYNC B1 ;  /* 0x0000000000017941 */ /* 0x000fea0003800000 */
.L_x_243:
        /* <DEDUP_REMOVED lines=12> */
.L_x_246:
[----:B------:R-:W-:Y:S05]  /*147e0*/  BSYNC B1 ;  /* 0x0000000000017941 */ /* 0x000fea0003800000 */
.L_x_245:
        /* <DEDUP_REMOVED lines=12> */
.L_x_248:
[----:B------:R-:W-:Y:S05]  /*148b0*/  BSYNC B1 ;  /* 0x0000000000017941 */ /* 0x000fea0003800000 */
.L_x_247:
        /* <DEDUP_REMOVED lines=12> */
.L_x_250:
[----:B------:R-:W-:Y:S05]  /*14980*/  BSYNC B1 ;  /* 0x0000000000017941 */ /* 0x000fea0003800000 */
.L_x_249:
        /* <DEDUP_REMOVED lines=12> */
.L_x_252:
[----:B------:R-:W-:Y:S05]  /*14a50*/  BSYNC B1 ;  /* 0x0000000000017941 */ /* 0x000fea0003800000 */
.L_x_251:
[----:B0-----:R-:W2:Y:S01]  /*14a60*/  LDL.LU R7, [R1+0x200] ;  /* 0x0002000001077983 */ /* 0x001ea20000300800 */
[----:B-----5:R-:W-:Y:S01]  /*14a70*/  LOP3.LUT R6, R6, 0xff, RZ, 0xc0, !PT ;  /* 0x000000ff06067812 */ /* 0x020fe200078ec0ff */
[----:B------:R-:W-:Y:S01]  /*14a80*/  BSSY B1, `(.L_x_253) ;  /* 0x000000b000017945 */ /* 0x000fe20003800000 */
[----:B------:R-:W-:Y:S02]  /*14a90*/  ISETP.LT.OR P2, PT, R0, 0xd2, !P1 ;  /* 0x000000d20000780c */ /* 0x000fe40004f41670 */
[----:B------:R-:W-:-:S05]  /*14aa0*/  F2FP.F16.E5M2.UNPACK_B R6, R6 ;  /* 0x00000006ff06723e */ /* 0x000fca00020004ff */
[----:B------:R-:W-:-:S05]  /*14ab0*/  HADD2.F32 R6, -RZ, R6.H0_H0 ;  /* 0x20000006ff067230 */ /* 0x000fca0000004100 */
[----:B------:R-:W-:-:S04]  /*14ac0*/  FMUL R6, R6, UR23 ;  /* 0x0000001706067c20 */ /* 0x000fc80008400000 */
[----:B--2---:R-:W-:-:S05]  /*14ad0*/  FFMA R6, R7, UR22, R6 ;  /* 0x0000001607067c23 */ /* 0x004fca0008000006 */
[----:B------:R-:W-:Y:S02]  /*14ae0*/  F2FP.SATFINITE.E5M2.F32.PACK_AB_MERGE_C R7, RZ, R6, RZ ;  /* 0x00000006ff07723e */ /* 0x000fe400048060ff */
[----:B------:R-:W-:-:S03]  /*14af0*/  PRMT R6, RZ, 0x7610, R6 ;  /* 0x00007610ff067816 */ /* 0x000fc60000000006 */
[----:B------:R0:W-:Y:S01]  /*14b00*/  @!P3 STG.E.U8 desc[UR20][R24.64+0xd0], R7 ;  /* 0x0000d0071800b986 */ /* 0x0001e2000c101114 */
[----:B------:R-:W-:Y:S05]  /*14b10*/  @P2 BRA `(.L_x_254) ;  /* 0x0000000000042947 */ /* 0x000fea0003800000 */
[----:B------:R2:W5:Y:S02]  /*14b20*/  LDG.E.U8 R6, desc[UR20][R4.64+0xd1] ;  /* 0x0000d11404067981 */ /* 0x000564000c1e1100 */
.L_x_254:
[----:B------:R-:W-:Y:S05]  /*14b30*/  BSYNC B1 ;  /* 0x0000000000017941 */ /* 0x000fea0003800000 */
.L_x_253:
[----:B0-----:R-:W3:Y:S01]  /*14b40*/  LDL.LU R7, [R1+0x204] ;  /* 0x0002040001077983 */ /* 0x001ee20000300800 */
[----:B-----5:R-:W-:Y:S01]  /*14b50*/  LOP3.LUT R6, R6, 0xff, RZ, 0xc0, !PT ;  /* 0x000000ff06067812 */ /* 0x020fe200078ec0ff */
[----:B------:R-:W-:Y:S01]  /*14b60*/  BSSY B1, `(.L_x_255) ;  /* 0x000000b000017945 */ /* 0x000fe20003800000 */
[----:B------:R-:W-:Y:S02]  /*14b70*/  ISETP.LT.OR P3, PT, R0, 0xd9, !P0 ;  /* 0x000000d90000780c */ /* 0x000fe40004761670 */
[----:B------:R-:W-:-:S05]  /*14b80*/  F2FP.F16.E5M2.UNPACK_B R6, R6 ;  /* 0x00000006ff06723e */ /* 0x000fca00020004ff */
[----:B------:R-:W-:-:S05]  /*14b90*/  HADD2.F32 R6, -RZ, R6.H0_H0 ;  /* 0x20000006ff067230 */ /* 0x000fca0000004100 */
[----:B------:R-:W-:-:S04]  /*14ba0*/  FMUL R6, R6, UR23 ;  /* 0x0000001706067c20 */ /* 0x000fc80008400000 */
[----:B---3--:R-:W-:-:S05]  /*14bb0*/  FFMA R6, R7, UR22, R6 ;  /* 0x0000001607067c23 */ /* 0x008fca0008000006 */
[----:B------:R-:W-:Y:S02]  /*14bc0*/  F2FP.SATFINITE.E5M2.F32.PACK_AB_MERGE_C R7, RZ, R6, RZ ;  /* 0x00000006ff07723e */ /* 0x000fe400048060ff */
[----:B------:R-:W-:-:S03]  /*14bd0*/  PRMT R6, RZ, 0x7610, R6 ;  /* 0x00007610ff067816 */ /* 0x000fc60000000006 */
[----:B------:R0:W-:Y:S01]  /*14be0*/  @!P2 STG.E.U8 desc[UR20][R24.64+0xd1], R7 ;  /* 0x0000d1071800a986 */ /* 0x0001e2000c101114 */
[----:B------:R-:W-:Y:S05]  /*14bf0*/  @P3 BRA `(.L_x_256) ;  /* 0x0000000000043947 */ /* 0x000fea0003800000 */
[----:B------:R3:W5:Y:S02]  /*14c00*/  LDG.E.U8 R6, desc[UR20][R30.64+0xd8] ;  /* 0x0000d8141e067981 */ /* 0x000764000c1e1100 */
.L_x_256:
[----:B------:R-:W-:Y:S05]  /*14c10*/  BSYNC B1 ;  /* 0x0000000000017941 */ /* 0x000fea0003800000 */
.L_x_255:
        /* <DEDUP_REMOVED lines=13> */
.L_x_258:
[----:B------:R-:W-:Y:S05]  /*14cf0*/  BSYNC B1 ;  /* 0x0000000000017941 */ /* 0x000fea0003800000 */
.L_x_257:
        /* <DEDUP_REMOVED lines=13> */
.L_x_260:
[----:B------:R-:W-:Y:S05]  /*14dd0*/  BSYNC B1 ;  /* 0x0000000000017941 */ /* 0x000fea0003800000 */
.L_x_259:
        /* <DEDUP_REMOVED lines=13> */
.L_x_262:
[----:B------:R-:W-:Y:S05]  /*14eb0*/  BSYNC B1 ;  /* 0x0000000000017941 */ /* 0x000fea0003800000 */
.L_x_261:
        /* <DEDUP_REMOVED lines=13> */
.L_x_264:
[----:B------:R-:W-:Y:S05]  /*14f90*/  BSYNC B1 ;  /* 0x0000000000017941 */ /* 0x000fea0003800000 */
.L_x_263:
        /* <DEDUP_REMOVED lines=13> */
.L_x_266:
[----:B------:R-:W-:Y:S05]  /*15070*/  BSYNC B1 ;  /* 0x0000000000017941 */ /* 0x000fea0003800000 */
.L_x_265:
        /* <DEDUP_REMOVED lines=13> */
.L_x_268:
[----:B------:R-:W-:Y:S05]  /*15150*/  BSYNC B1 ;  /* 0x0000000000017941 */ /* 0x000fea0003800000 */
.L_x_267:
        /* <DEDUP_REMOVED lines=13> */
.L_x_270:
[----:B------:R-:W-:Y:S05]  /*15230*/  BSYNC B1 ;  /* 0x0000000000017941 */ /* 0x000fea0003800000 */
.L_x_269:
        /* <DEDUP_REMOVED lines=13> */
.L_x_272:
[----:B------:R-:W-:Y:S05]  /*15310*/  BSYNC B1 ;  /* 0x0000000000017941 */ /* 0x000fea0003800000 */
.L_x_271:
        /* <DEDUP_REMOVED lines=13> */
.L_x_274:
[----:B------:R-:W-:Y:S05]  /*153f0*/  BSYNC B1 ;  /* 0x0000000000017941 */ /* 0x000fea0003800000 */
.L_x_273:
        /* <DEDUP_REMOVED lines=13> */
.L_x_276:
[----:B------:R-:W-:Y:S05]  /*154d0*/  BSYNC B1 ;  /* 0x0000000000017941 */ /* 0x000fea0003800000 */
.L_x_275:
        /* <DEDUP_REMOVED lines=13> */
.L_x_278:
[----:B------:R-:W-:Y:S05]  /*155b0*/  BSYNC B1 ;  /* 0x0000000000017941 */ /* 0x000fea0003800000 */
.L_x_277:
        /* <DEDUP_REMOVED lines=13> */
.L_x_280:
[----:B------:R-:W-:Y:S05]  /*15690*/  BSYNC B1 ;  /* 0x0000000000017941 */ /* 0x000fea0003800000 */
.L_x_279:
        /* <DEDUP_REMOVED lines=13> */
.L_x_282:
[----:B------:R-:W-:Y:S05]  /*15770*/  BSYNC B1 ;  /* 0x0000000000017941 */ /* 0x000fea0003800000 */
.L_x_281:
        /* <DEDUP_REMOVED lines=13> */
.L_x_284:
[----:B------:R-:W-:Y:S05]  /*15850*/  BSYNC B1 ;  /* 0x0000000000017941 */ /* 0x000fea0003800000 */
.L_x_283:
        /* <DEDUP_REMOVED lines=13> */
.L_x_286:
[----:B------:R-:W-:Y:S05]  /*15930*/  BSYNC B1 ;  /* 0x0000000000017941 */ /* 0x000fea0003800000 */
.L_x_285:
        /* <DEDUP_REMOVED lines=13> */
.L_x_288:
[----:B------:R-:W-:Y:S05]  /*15a10*/  BSYNC B1 ;  /* 0x0000000000017941 */ /* 0x000fea0003800000 */
.L_x_287:
        /* <DEDUP_REMOVED lines=13> */
.L_x_290:
[----:B------:R-:W-:Y:S05]  /*15af0*/  BSYNC B1 ;  /* 0x0000000000017941 */ /* 0x000fea0003800000 */
.L_x_289:
        /* <DEDUP_REMOVED lines=13> */
.L_x_292:
[----:B------:R-:W-:Y:S05]  /*15bd0*/  BSYNC B1 ;  /* 0x0000000000017941 */ /* 0x000fea0003800000 */
.L_x_291:
[----:B0-----:R-:W2:Y:S01]  /*15be0*/  LDL.LU R3, [R1+0x250] ;  /* 0x0002500001037983 */ /* 0x001ea20000300800 */
[----:B-----5:R-:W-:Y:S01]  /*15bf0*/  LOP3.LUT R6, R6, 0xff, RZ, 0xc0, !PT ;  /* 0x000000ff06067812 */ /* 0x020fe200078ec0ff */
[----:B------:R-:W-:Y:S01]  /*15c00*/  BSSY B1, `(.L_x_293) ;  /* 0x000000b000017945 */ /* 0x000fe20003800000 */
[----:B------:R-:W-:Y:S02]  /*15c10*/  ISETP.LT.OR P1, PT, R0, 0xfa, !P1 ;  /* 0x000000fa0000780c */ /* 0x000fe40004f21670 */
[----:B------:R-:W-:Y:S02]  /*15c20*/  F2FP.F16.E5M2.UNPACK_B R6, R6 ;  /* 0x00000006ff06723e */ /* 0x000fe400020004ff */
[----:B------:R-:W-:-:S03]  /*15c30*/  PRMT R2, RZ, 0x7610, R2 ;  /* 0x00007610ff027816 */ /* 0x000fc60000000002 */
[----:B------:R-:W-:-:S05]  /*15c40*/  HADD2.F32 R6, -RZ, R6.H0_H0 ;  /* 0x20000006ff067230 */ /* 0x000fca0000004100 */
[----:B------:R-:W-:-:S04]  /*15c50*/  FMUL R6, R6, UR23 ;  /* 0x0000001706067c20 */ /* 0x000fc80008400000 */
[----:B--2---:R-:W-:-:S05]  /*15c60*/  FFMA R6, R3, UR22, R6 ;  /* 0x0000001603067c23 */ /* 0x004fca0008000006 */
[----:B------:R-:W-:-:S05]  /*15c70*/  F2FP.SATFINITE.E5M2.F32.PACK_AB_MERGE_C R3, RZ, R6, RZ ;  /* 0x00000006ff03723e */ /* 0x000fca00048060ff */
[----:B------:R0:W-:Y:S01]  /*15c80*/  @!P2 STG.E.U8 desc[UR20][R24.64+0xf8], R3 ;  /* 0x0000f8031800a986 */ /* 0x0001e2000c101114 */
[----:B------:R-:W-:Y:S05]  /*15c90*/  @P1 BRA `(.L_x_294) ;  /* 0x0000000000041947 */ /* 0x000fea0003800000 */
[----:B------:R2:W5:Y:S02]  /*15ca0*/  LDG.E.U8 R2, desc[UR20][R4.64+0xf9] ;  /* 0x0000f91404027981 */ /* 0x000564000c1e1100 */
.L_x_294:
[----:B------:R-:W-:Y:S05]  /*15cb0*/  BSYNC B1 ;  /* 0x0000000000017941 */ /* 0x000fea0003800000 */
.L_x_293:
[----:B------:R-:W2:Y:S01]  /*15cc0*/  LDL.LU R7, [R1+0x254] ;  /* 0x0002540001077983 */ /* 0x000ea20000300800 */
[----:B-----5:R-:W-:Y:S01]  /*15cd0*/  LOP3.LUT R2, R2, 0xff, RZ, 0xc0, !PT ;  /* 0x000000ff02027812 */ /* 0x020fe200078ec0ff */
[----:B------:R-:W-:Y:S01]  /*15ce0*/  BSSY B1, `(.L_x_295) ;  /* 0x0000013000017945 */ /* 0x000fe20003800000 */
[----:B--234-:R-:W-:Y:S02]  /*15cf0*/  IADD3 R5, P0, R33, 0x80, RZ ;  /* 0x0000008021057810 */ /* 0x01cfe40007f1e0ff */
[----:B------:R-:W-:-:S03]  /*15d00*/  F2FP.F16.E5M2.UNPACK_B R2, R2 ;  /* 0x00000002ff02723e */ /* 0x000fc600020004ff */
[----:B0-----:R-:W-:Y:S01]  /*15d10*/  IMAD.X R3, RZ, RZ, R35, P0 ;  /* 0x000000ffff037224 */ /* 0x001fe200000e0623 */
[----:B------:R-:W-:Y:S01]  /*15d20*/  ISETP.GE.AND P0, PT, R32, 0x81, PT ;  /* 0x000000812000780c */ /* 0x000fe20003f06270 */
[----:B------:R-:W-:Y:S02]  /*15d30*/  HADD2.F32 R2, -RZ, R2.H0_H0 ;  /* 0x20000002ff027230 */ /* 0x000fe40000004100 */
[----:B------:R-:W-:Y:S01]  /*15d40*/  IMAD R6, R3, UR6, RZ ;  /* 0x0000000603067c24 */ /* 0x000fe2000f8e02ff */
[----:B------:R-:W-:Y:S02]  /*15d50*/  ISETP.LT.OR P3, PT, R0, 0x1, !P0 ;  /* 0x000000010000780c */ /* 0x000fe40004761670 */
[----:B------:R-:W-:Y:S01]  /*15d60*/  FMUL R4, R2, UR23 ;  /* 0x0000001702047c20 */ /* 0x000fe20008400000 */
[----:B------:R-:W-:-:S04]  /*15d70*/  IMAD.WIDE.U32 R2, R5, UR6, R36 ;  /* 0x0000000605027c25 */ /* 0x000fc8000f8e0024 */
[----:B------:R-:W-:Y:S01]  /*15d80*/  IMAD R5, R5, UR7, R6 ;  /* 0x0000000705057c24 */ /* 0x000fe2000f8e0206 */
[----:B------:R-:W-:-:S04]  /*15d90*/  IADD3 R2, P2, R2, UR10, RZ ;  /* 0x0000000a02027c10 */ /* 0x000fc8000ff5e0ff */
[----:B------:R-:W-:Y:S01]  /*15da0*/  IADD3.X R3, R3, UR11, R5, P2, !PT ;  /* 0x0000000b03037c10 */ /* 0x000fe200097fe405 */
[----:B------:R-:W-:-:S05]  /*15db0*/  FFMA R4, R7, UR22, R4 ;  /* 0x0000001607047c23 */ /* 0x000fca0008000004 */
[----:B------:R-:W-:Y:S02]  /*15dc0*/  F2FP.SATFINITE.E5M2.F32.PACK_AB_MERGE_C R7, RZ, R4, RZ ;  /* 0x00000004ff07723e */ /* 0x000fe400048060ff */
[----:B------:R-:W-:-:S03]  /*15dd0*/  PRMT R4, RZ, 0x7610, R4 ;  /* 0x00007610ff047816 */ /* 0x000fc60000000004 */
[----:B------:R0:W-:Y:S01]  /*15de0*/  @!P1 STG.E.U8 desc[UR20][R24.64+0xf9], R7 ;  /* 0x0000f90718009986 */ /* 0x0001e2000c101114 */
[----:B------:R-:W-:Y:S05]  /*15df0*/  @P3 BRA `(.L_x_296) ;  /* 0x0000000000043947 */ /* 0x000fea0003800000 */
[----:B------:R2:W5:Y:S02]  /*15e00*/  LDG.E.U8 R4, desc[UR20][R2.64] ;  /* 0x0000001402047981 */ /* 0x000564000c1e1100 */
.L_x_296:
[----:B------:R-:W-:Y:S05]  /*15e10*/  BSYNC B1 ;  /* 0x0000000000017941 */ /* 0x000fea0003800000 */
.L_x_295:
[----:B------:R-:W3:Y:S01]  /*15e20*/  LDL.LU R5, [R1+0x258] ;  /* 0x0002580001057983 */ /* 0x000ee20000300800 */
        /* <DEDUP_REMOVED lines=12> */
.L_x_298:
[----:B------:R-:W-:Y:S05]  /*15ef0*/  BSYNC B1 ;  /* 0x0000000000017941 */ /* 0x000fea0003800000 */
.L_x_297:
[----:B---3--:R-:W3:Y:S01]  /*15f00*/  LDL.LU R5, [R1+0x25c] ;  /* 0x00025c0001057983 */ /* 0x008ee20000300800 */
[----:B-----5:R-:W-:Y:S01]  /*15f10*/  LOP3.LUT R4, R4, 0xff, RZ, 0xc0, !PT ;  /* 0x000000ff04047812 */ /* 0x020fe200078ec0ff */
[----:B------:R-:W-:Y:S01]  /*15f20*/  BSSY B1, `(.L_x_299) ;  /* 0x0000013000017945 */ /* 0x000fe20003800000 */
[----:B------:R-:W-:Y:S02]  /*15f30*/  IADD3 R33, P1, R33, 0x88, RZ ;  /* 0x0000008821217810 */ /* 0x000fe40007f3e0ff */
[----:B------:R-:W-:Y:S02]  /*15f40*/  F2FP.F16.E5M2.UNPACK_B R4, R4 ;  /* 0x00000004ff04723e */ /* 0x000fe400020004ff */
[----:B------:R-:W-:Y:S01]  /*15f50*/  PRMT R6, RZ, 0x7610, R6 ;  /* 0x00007610ff067816 */ /* 0x000fe20000000006 */
[----:B------:R-:W-:Y:S01]  /*15f60*/  IMAD.X R34, RZ, RZ, R35, P1 ;  /* 0x000000ffff227224 */ /* 0x000fe200008e0623 */
[----:B------:R-:W-:Y:S01]  /*15f70*/  ISETP.GE.AND P1, PT, R32, 0x89, PT ;  /* 0x000000892000780c */ /* 0x000fe20003f26270 */
[----:B------:R-:W-:-:S02]  /*15f80*/  HADD2.F32 R4, -RZ, R4.H0_H0 ;  /* 0x20000004ff047230 */ /* 0x000fc40000004100 */
[----:B------:R-:W-:Y:S01]  /*15f90*/  IMAD R34, R34, UR6, RZ ;  /* 0x0000000622227c24 */ /* 0x000fe2000f8e02ff */
[----:B------:R-:W-:Y:S01]  /*15fa0*/  ISETP.LT.OR P5, PT, R0, 0x1, !P1 ;  /* 0x000000010000780c */ /* 0x000fe20004fa1670 */
[----:B------:R-:W-:-:S04]  /*15fb0*/  IMAD.WIDE.U32 R36, R33, UR6, R36 ;  /* 0x0000000621247c25 */ /* 0x000fc8000f8e0024 */
[----:B------:R-:W-:Y:S01]  /*15fc0*/  FMUL R4, R4, UR23 ;  /* 0x0000001704047c20 */ /* 0x000fe20008400000 */
[----:B------:R-:W-:-:S03]  /*15fd0*/  IMAD R33, R33, UR7, R34 ;  /* 0x0000000721217c24 */ /* 0x000fc6000f8e0222 */
[----:B---3--:R-:W-:Y:S01]  /*15fe0*/  FFMA R5, R5, UR22, R4 ;  /* 0x0000001605057c23 */ /* 0x008fe20008000004 */
[----:B------:R-:W-:-:S04]  /*15ff0*/  IADD3 R4, P3, R36, UR10, RZ ;  /* 0x0000000a24047c10 */ /* 0x000fc8000ff7e0ff */
[----:B0-----:R-:W-:Y:S02]  /*16000*/  F2FP.SATFINITE.E5M2.F32.PACK_AB_MERGE_C R7, RZ, R5, RZ ;  /* 0x00000005ff07723e */ /* 0x001fe400048060ff */
[----:B------:R-:W-:-:S03]  /*16010*/  IADD3.X R5, R37, UR11, R33, P3, !PT ;  /* 0x0000000b25057c10 */ /* 0x000fc60009ffe421 */
[----:B------:R0:W-:Y:S01]  /*16020*/  @!P2 STG.E.U8 desc[UR20][R28.64+0x1], R7 ;  /* 0x000001071c00a986 */ /* 0x0001e2000c101114 */
[----:B------:R-:W-:Y:S05]  /*16030*/  @P5 BRA `(.L_x_300) ;  /* 0x0000000000045947 */ /* 0x000fea0003800000 */
[----:B------:R3:W5:Y:S02]  /*16040*/  LDG.E.U8 R6, desc[UR20][R4.64] ;  /* 0x0000001404067981 */ /* 0x000764000c1e1100 */
.L_x_300:
[----:B------:R-:W-:Y:S05]  /*16050*/  BSYNC B1 ;  /* 0x0000000000017941 */ /* 0x000fea0003800000 */
.L_x_299:
        /* <DEDUP_REMOVED lines=13> */
.L_x_302:
[----:B------:R-:W-:Y:S05]  /*16130*/  BSYNC B1 ;  /* 0x0000000000017941 */ /* 0x000fea0003800000 */
.L_x_301:
        /* <DEDUP_REMOVED lines=13> */
.L_x_304:
[----:B------:R-:W-:Y:S05]  /*16210*/  BSYNC B1 ;  /* 0x0000000000017941 */ /* 0x000fea0003800000 */
.L_x_303:
        /* <DEDUP_REMOVED lines=13> */
.L_x_306:
[----:B------:R-:W-:Y:S05]  /*162f0*/  BSYNC B1 ;  /* 0x0000000000017941 */ /* 0x000fea0003800000 */
.L_x_305:
        /* <DEDUP_REMOVED lines=13> */
.L_x_308:
[----:B------:R-:W-:Y:S05]  /*163d0*/  BSYNC B1 ;  /* 0x0000000000017941 */ /* 0x000fea0003800000 */
.L_x_307:
        /* <DEDUP_REMOVED lines=13> */
.L_x_310:
[----:B------:R-:W-:Y:S05]  /*164b0*/  BSYNC B1 ;  /* 0x0000000000017941 */ /* 0x000fea0003800000 */
.L_x_309:
        /* <DEDUP_REMOVED lines=13> */
.L_x_312:
[----:B------:R-:W-:Y:S05]  /*16590*/  BSYNC B1 ;  /* 0x0000000000017941 */ /* 0x000fea0003800000 */
.L_x_311:
        /* <DEDUP_REMOVED lines=13> */
.L_x_314:
[----:B------:R-:W-:Y:S05]  /*16670*/  BSYNC B1 ;  /* 0x0000000000017941 */ /* 0x000fea0003800000 */
.L_x_313:
        /* <DEDUP_REMOVED lines=13> */
.L_x_316:
[----:B------:R-:W-:Y:S05]  /*16750*/  BSYNC B1 ;  /* 0x0000000000017941 */ /* 0x000fea0003800000 */
.L_x_315:
        /* <DEDUP_REMOVED lines=13> */
.L_x_318:
[----:B------:R-:W-:Y:S05]  /*16830*/  BSYNC B1 ;  /* 0x0000000000017941 */ /* 0x000fea0003800000 */
.L_x_317:
        /* <DEDUP_REMOVED lines=13> */
.L_x_320:
[----:B------:R-:W-:Y:S05]  /*16910*/  BSYNC B1 ;  /* 0x0000000000017941 */ /* 0x000fea0003800000 */
.L_x_319:
        /* <DEDUP_REMOVED lines=13> */
.L_x_322:
[----:B------:R-:W-:Y:S05]  /*169f0*/  BSYNC B1 ;  /* 0x0000000000017941 */ /* 0x000fea0003800000 */
.L_x_321:
        /* <DEDUP_REMOVED lines=13> */
.L_x_324:
[----:B------:R-:W-:Y:S05]  /*16ad0*/  BSYNC B1 ;  /* 0x0000000000017941 */ /* 0x000fea0003800000 */
.L_x_323:
        /* <DEDUP_REMOVED lines=13> */
.L_x_326:
[----:B------:R-:W-:Y:S05]  /*16bb0*/  BSYNC B1 ;  /* 0x0000000000017941 */ /* 0x000fea0003800000 */
.L_x_325:
        /* <DEDUP_REMOVED lines=13> */
.L_x_328:
[----:B------:R-:W-:Y:S05]  /*16c90*/  BSYNC B1 ;  /* 0x0000000000017941 */ /* 0x000fea0003800000 */
.L_x_327:
        /* <DEDUP_REMOVED lines=13> */
.L_x_330:
[----:B------:R-:W-:Y:S05]  /*16d70*/  BSYNC B1 ;  /* 0x0000000000017941 */ /* 0x000fea0003800000 */
.L_x_329:
        /* <DEDUP_REMOVED lines=13> */
.L_x_332:
[----:B------:R-:W-:Y:S05]  /*16e50*/  BSYNC B1 ;  /* 0x0000000000017941 */ /* 0x000fea0003800000 */
.L_x_331:
        /* <DEDUP_REMOVED lines=13> */
.L_x_334:
[----:B------:R-:W-:Y:S05]  /*16f30*/  BSYNC B1 ;  /* 0x0000000000017941 */ /* 0x000fea0003800000 */
.L_x_333:
        /* <DEDUP_REMOVED lines=13> */
.L_x_336:
[----:B------:R-:W-:Y:S05]  /*17010*/  BSYNC B1 ;  /* 0x0000000000017941 */ /* 0x000fea0003800000 */
.L_x_335:
        /* <DEDUP_REMOVED lines=13> */
.L_x_338:
[----:B------:R-:W-:Y:S05]  /*170f0*/  BSYNC B1 ;  /* 0x0000000000017941 */ /* 0x000fea0003800000 */
.L_x_337:
        /* <DEDUP_REMOVED lines=13> */
.L_x_340:
[----:B------:R-:W-:Y:S05]  /*171d0*/  BSYNC B1 ;  /* 0x0000000000017941 */ /* 0x000fea0003800000 */
.L_x_339:
        /* <DEDUP_REMOVED lines=13> */
.L_x_342:
[----:B------:R-:W-:Y:S05]  /*172b0*/  BSYNC B1 ;  /* 0x0000000000017941 */ /* 0x000fea0003800000 */
.L_x_341:
        /* <DEDUP_REMOVED lines=13> */
.L_x_344:
[----:B------:R-:W-:Y:S05]  /*17390*/  BSYNC B1 ;  /* 0x0000000000017941 */ /* 0x000fea0003800000 */
.L_x_343:
        /* <DEDUP_REMOVED lines=13> */
.L_x_346:
[----:B------:R-:W-:Y:S05]  /*17470*/  BSYNC B1 ;  /* 0x0000000000017941 */ /* 0x000fea0003800000 */
.L_x_345:
        /* <DEDUP_REMOVED lines=13> */
.L_x_348:
[----:B------:R-:W-:Y:S05]  /*17550*/  BSYNC B1 ;  /* 0x0000000000017941 */ /* 0x000fea0003800000 */
.L_x_347:
        /* <DEDUP_REMOVED lines=13> */
.L_x_350:
[----:B------:R-:W-:Y:S05]  /*17630*/  BSYNC B1 ;  /* 0x0000000000017941 */ /* 0x000fea0003800000 */
.L_x_349:
        /* <DEDUP_REMOVED lines=13> */
.L_x_352:
[----:B------:R-:W-:Y:S05]  /*17710*/  BSYNC B1 ;  /* 0x0000000000017941 */ /* 0x000fea0003800000 */
.L_x_351:
        /* <DEDUP_REMOVED lines=13> */
.L_x_354:
[----:B------:R-:W-:Y:S05]  /*177f0*/  BSYNC B1 ;  /* 0x0000000000017941 */ /* 0x000fea0003800000 */
.L_x_353:
        /* <DEDUP_REMOVED lines=13> */
.L_x_356:
[----:B------:R-:W-:Y:S05]  /*178d0*/  BSYNC B1 ;  /* 0x0000000000017941 */ /* 0x000fea0003800000 */
.L_x_355:
        /* <DEDUP_REMOVED lines=13> */
.L_x_358:
[----:B------:R-:W-:Y:S05]  /*179b0*/  BSYNC B1 ;  /* 0x0000000000017941 */ /* 0x000fea0003800000 */
.L_x_357:
        /* <DEDUP_REMOVED lines=13> */
.L_x_360:
[----:B------:R-:W-:Y:S05]  /*17a90*/  BSYNC B1 ;  /* 0x0000000000017941 */ /* 0x000fea0003800000 */
.L_x_359:
        /* <DEDUP_REMOVED lines=13> */
.L_x_362:
[----:B------:R-:W-:Y:S05]  /*17b70*/  BSYNC B1 ;  /* 0x0000000000017941 */ /* 0x000fea0003800000 */
.L_x_361:
        /* <DEDUP_REMOVED lines=13> */
.L_x_364:
[----:B------:R-:W-:Y:S05]  /*17c50*/  BSYNC B1 ;  /* 0x0000000000017941 */ /* 0x000fea0003800000 */
.L_x_363:
        /* <DEDUP_REMOVED lines=13> */
.L_x_366:
[----:B------:R-:W-:Y:S05]  /*17d30*/  BSYNC B1 ;  /* 0x0000000000017941 */ /* 0x000fea0003800000 */
.L_x_365:
        /* <DEDUP_REMOVED lines=13> */
.L_x_368:
[----:B------:R-:W-:Y:S05]  /*17e10*/  BSYNC B1 ;  /* 0x0000000000017941 */ /* 0x000fea0003800000 */
.L_x_367:
        /* <DEDUP_REMOVED lines=13> */
.L_x_370:
[----:B------:R-:W-:Y:S05]  /*17ef0*/  BSYNC B1 ;  /* 0x0000000000017941 */ /* 0x000fea0003800000 */
.L_x_369:
        /* <DEDUP_REMOVED lines=13> */
.L_x_372:
[----:B------:R-:W-:Y:S05]  /*17fd0*/  BSYNC B1 ;  /* 0x0000000000017941 */ /* 0x000fea0003800000 */
.L_x_371:
        /* <DEDUP_REMOVED lines=13> */
.L_x_374:
[----:B------:R-:W-:Y:S05]  /*180b0*/  BSYNC B1 ;  /* 0x0000000000017941 */ /* 0x000fea0003800000 */
.L_x_373:
        /* <DEDUP_REMOVED lines=13> */
.L_x_376:
[----:B------:R-:W-:Y:S05]  /*18190*/  BSYNC B1 ;  /* 0x0000000000017941 */ /* 0x000fea0003800000 */
.L_x_375:
        /* <DEDUP_REMOVED lines=13> */
.L_x_378:
[----:B------:R-:W-:Y:S05]  /*18270*/  BSYNC B1 ;  /* 0x0000000000017941 */ /* 0x000fea0003800000 */
.L_x_377:
        /* <DEDUP_REMOVED lines=13> */
.L_x_380:
[----:B------:R-:W-:Y:S05]  /*18350*/  BSYNC B1 ;  /* 0x0000000000017941 */ /* 0x000fea0003800000 */
.L_x_379:
        /* <DEDUP_REMOVED lines=13> */
.L_x_382:
[----:B------:R-:W-:Y:S05]  /*18430*/  BSYNC B1 ;  /* 0x0000000000017941 */ /* 0x000fea0003800000 */
.L_x_381:
        /* <DEDUP_REMOVED lines=13> */
.L_x_384:
[----:B------:R-:W-:Y:S05]  /*18510*/  BSYNC B1 ;  /* 0x0000000000017941 */ /* 0x000fea0003800000 */
.L_x_383:
        /* <DEDUP_REMOVED lines=13> */
.L_x_386:
[----:B------:R-:W-:Y:S05]  /*185f0*/  BSYNC B1 ;  /* 0x0000000000017941 */ /* 0x000fea0003800000 */
.L_x_385:
        /* <DEDUP_REMOVED lines=13> */
.L_x_388:
[----:B------:R-:W-:Y:S05]  /*186d0*/  BSYNC B1 ;  /* 0x0000000000017941 */ /* 0x000fea0003800000 */
.L_x_387:
        /* <DEDUP_REMOVED lines=13> */
.L_x_390:
[----:B------:R-:W-:Y:S05]  /*187b0*/  BSYNC B1 ;  /* 0x0000000000017941 */ /* 0x000fea0003800000 */
.L_x_389:
        /* <DEDUP_REMOVED lines=13> */
.L_x_392:
[----:B------:R-:W-:Y:S05]  /*18890*/  BSYNC B1 ;  /* 0x0000000000017941 */ /* 0x000fea0003800000 */
.L_x_391:
        /* <DEDUP_REMOVED lines=13> */
.L_x_394:
[----:B------:R-:W-:Y:S05]  /*18970*/  BSYNC B1 ;  /* 0x0000000000017941 */ /* 0x000fea0003800000 */
.L_x_393:
        /* <DEDUP_REMOVED lines=13> */
.L_x_396:
[----:B------:R-:W-:Y:S05]  /*18a50*/  BSYNC B1 ;  /* 0x0000000000017941 */ /* 0x000fea0003800000 */
.L_x_395:
        /* <DEDUP_REMOVED lines=13> */
.L_x_398:
[----:B------:R-:W-:Y:S05]  /*18b30*/  BSYNC B1 ;  /* 0x0000000000017941 */ /* 0x000fea0003800000 */
.L_x_397:
        /* <DEDUP_REMOVED lines=13> */
.L_x_400:
[----:B------:R-:W-:Y:S05]  /*18c10*/  BSYNC B1 ;  /* 0x0000000000017941 */ /* 0x000fea0003800000 */
.L_x_399:
        /* <DEDUP_REMOVED lines=13> */
.L_x_402:
[----:B------:R-:W-:Y:S05]  /*18cf0*/  BSYNC B1 ;  /* 0x0000000000017941 */ /* 0x000fea0003800000 */
.L_x_401:
        /* <DEDUP_REMOVED lines=13> */
.L_x_404:
[----:B------:R-:W-:Y:S05]  /*18dd0*/  BSYNC B1 ;  /* 0x0000000000017941 */ /* 0x000fea0003800000 */
.L_x_403:
        /* <DEDUP_REMOVED lines=13> */
.L_x_406:
[----:B------:R-:W-:Y:S05]  /*18eb0*/  BSYNC B1 ;  /* 0x0000000000017941 */ /* 0x000fea0003800000 */
.L_x_405:
        /* <DEDUP_REMOVED lines=13> */
.L_x_408:
[----:B------:R-:W-:Y:S05]  /*18f90*/  BSYNC B1 ;  /* 0x0000000000017941 */ /* 0x000fea0003800000 */
.L_x_407:
        /* <DEDUP_REMOVED lines=13> */
.L_x_410:
[----:B------:R-:W-:Y:S05]  /*19070*/  BSYNC B1 ;  /* 0x0000000000017941 */ /* 0x000fea0003800000 */
.L_x_409:
        /* <DEDUP_REMOVED lines=13> */
.L_x_412:
[----:B------:R-:W-:Y:S05]  /*19150*/  BSYNC B1 ;  /* 0x0000000000017941 */ /* 0x000fea0003800000 */
.L_x_411:
        /* <DEDUP_REMOVED lines=13> */
.L_x_414:
[----:B------:R-:W-:Y:S05]  /*19230*/  BSYNC B1 ;  /* 0x0000000000017941 */ /* 0x000fea0003800000 */
.L_x_413:
        /* <DEDUP_REMOVED lines=13> */
.L_x_416:
[----:B------:R-:W-:Y:S05]  /*19310*/  BSYNC B1 ;  /* 0x0000000000017941 */ /* 0x000fea0003800000 */
.L_x_415:
        /* <DEDUP_REMOVED lines=13> */
.L_x_418:
[----:B------:R-:W-:Y:S05]  /*193f0*/  BSYNC B1 ;  /* 0x0000000000017941 */ /* 0x000fea0003800000 */
.L_x_417:
        /* <DEDUP_REMOVED lines=13> */
.L_x_420:
[----:B------:R-:W-:Y:S05]  /*194d0*/  BSYNC B1 ;  /* 0x0000000000017941 */ /* 0x000fea0003800000 */
.L_x_419:
        /* <DEDUP_REMOVED lines=13> */
.L_x_422:
[----:B------:R-:W-:Y:S05]  /*195b0*/  BSYNC B1 ;  /* 0x0000000000017941 */ /* 0x000fea0003800000 */
.L_x_421:
        /* <DEDUP_REMOVED lines=13> */
.L_x_424:
[----:B------:R-:W-:Y:S05]  /*19690*/  BSYNC B1 ;  /* 0x0000000000017941 */ /* 0x000fea0003800000 */
.L_x_423:
        /* <DEDUP_REMOVED lines=13> */
.L_x_426:
[----:B------:R-:W-:Y:S05]  /*19770*/  BSYNC B1 ;  /* 0x0000000000017941 */ /* 0x000fea0003800000 */
.L_x_425:
        /* <DEDUP_REMOVED lines=13> */
.L_x_428:
[----:B------:R-:W-:Y:S05]  /*19850*/  BSYNC B1 ;  /* 0x0000000000017941 */ /* 0x000fea0003800000 */
.L_x_427:
        /* <DEDUP_REMOVED lines=13> */
.L_x_430:
[----:B------:R-:W-:Y:S05]  /*19930*/  BSYNC B1 ;  /* 0x0000000000017941 */ /* 0x000fea0003800000 */
.L_x_429:
        /* <DEDUP_REMOVED lines=13> */
.L_x_432:
[----:B------:R-:W-:Y:S05]  /*19a10*/  BSYNC B1 ;  /* 0x0000000000017941 */ /* 0x000fea0003800000 */
.L_x_431:
        /* <DEDUP_REMOVED lines=13> */
.L_x_434:
[----:B------:R-:W-:Y:S05]  /*19af0*/  BSYNC B1 ;  /* 0x0000000000017941 */ /* 0x000fea0003800000 */
.L_x_433:
        /* <DEDUP_REMOVED lines=13> */
.L_x_436:
[----:B------:R-:W-:Y:S05]  /*19bd0*/  BSYNC B1 ;  /* 0x0000000000017941 */ /* 0x000fea0003800000 */
.L_x_435:
        /* <DEDUP_REMOVED lines=13> */
.L_x_438:
[----:B------:R-:W-:Y:S05]  /*19cb0*/  BSYNC B1 ;  /* 0x0000000000017941 */ /* 0x000fea0003800000 */
.L_x_437:
        /* <DEDUP_REMOVED lines=13> */
.L_x_440:
[----:B------:R-:W-:Y:S05]  /*19d90*/  BSYNC B1 ;  /* 0x0000000000017941 */ /* 0x000fea0003800000 */
.L_x_439:
        /* <DEDUP_REMOVED lines=13> */
.L_x_442:
[----:B------:R-:W-:Y:S05]  /*19e70*/  BSYNC B1 ;  /* 0x0000000000017941 */ /* 0x000fea0003800000 */
.L_x_441:
        /* <DEDUP_REMOVED lines=13> */
.L_x_444:
[----:B------:R-:W-:Y:S05]  /*19f50*/  BSYNC B1 ;  /* 0x0000000000017941 */ /* 0x000fea0003800000 */
.L_x_443:
        /* <DEDUP_REMOVED lines=13> */
.L_x_446:
[----:B------:R-:W-:Y:S05]  /*1a030*/  BSYNC B1 ;  /* 0x0000000000017941 */ /* 0x000fea0003800000 */
.L_x_445:
        /* <DEDUP_REMOVED lines=13> */
.L_x_448:
[----:B------:R-:W-:Y:S05]  /*1a110*/  BSYNC B1 ;  /* 0x0000000000017941 */ /* 0x000fea0003800000 */
.L_x_447:
        /* <DEDUP_REMOVED lines=13> */
.L_x_450:
[----:B------:R-:W-:Y:S05]  /*1a1f0*/  BSYNC B1 ;  /* 0x0000000000017941 */ /* 0x000fea0003800000 */
.L_x_449:
        /* <DEDUP_REMOVED lines=13> */
.L_x_452:
[----:B------:R-:W-:Y:S05]  /*1a2d0*/  BSYNC B1 ;  /* 0x0000000000017941 */ /* 0x000fea0003800000 */
.L_x_451:
        /* <DEDUP_REMOVED lines=13> */
.L_x_454:
[----:B------:R-:W-:Y:S05]  /*1a3b0*/  BSYNC B1 ;  /* 0x0000000000017941 */ /* 0x000fea0003800000 */
.L_x_453:
        /* <DEDUP_REMOVED lines=13> */
.L_x_456:
[----:B------:R-:W-:Y:S05]  /*1a490*/  BSYNC B1 ;  /* 0x0000000000017941 */ /* 0x000fea0003800000 */
.L_x_455:
        /* <DEDUP_REMOVED lines=13> */
.L_x_458:
[----:B------:R-:W-:Y:S05]  /*1a570*/  BSYNC B1 ;  /* 0x0000000000017941 */ /* 0x000fea0003800000 */
.L_x_457:
        /* <DEDUP_REMOVED lines=13> */
.L_x_460:
[----:B------:R-:W-:Y:S05]  /*1a650*/  BSYNC B1 ;  /* 0x0000000000017941 */ /* 0x000fea0003800000 */
.L_x_459:
        /* <DEDUP_REMOVED lines=13> */
.L_x_462:
[----:B------:R-:W-:Y:S05]  /*1a730*/  BSYNC B1 ;  /* 0x0000000000017941 */ /* 0x000fea0003800000 */
.L_x_461:
        /* <DEDUP_REMOVED lines=13> */
.L_x_464:
[----:B------:R-:W-:Y:S05]  /*1a810*/  BSYNC B1 ;  /* 0x0000000000017941 */ /* 0x000fea0003800000 */
.L_x_463:
        /* <DEDUP_REMOVED lines=13> */
.L_x_466:
[----:B------:R-:W-:Y:S05]  /*1a8f0*/  BSYNC B1 ;  /* 0x0000000000017941 */ /* 0x000fea0003800000 */
.L_x_465:
        /* <DEDUP_REMOVED lines=13> */
.L_x_468:
[----:B------:R-:W-:Y:S05]  /*1a9d0*/  BSYNC B1 ;  /* 0x0000000000017941 */ /* 0x000fea0003800000 */
.L_x_467:
        /* <DEDUP_REMOVED lines=13> */
.L_x_470:
[----:B------:R-:W-:Y:S05]  /*1aab0*/  BSYNC B1 ;  /* 0x0000000000017941 */ /* 0x000fea0003800000 */
.L_x_469:
        /* <DEDUP_REMOVED lines=13> */
.L_x_472:
[----:B------:R-:W-:Y:S05]  /*1ab90*/  BSYNC B1 ;  /* 0x0000000000017941 */ /* 0x000fea0003800000 */
.L_x_471:
        /* <DEDUP_REMOVED lines=13> */
.L_x_474:
[----:B------:R-:W-:Y:S05]  /*1ac70*/  BSYNC B1 ;  /* 0x0000000000017941 */ /* 0x000fea0003800000 */
.L_x_473:
        /* <DEDUP_REMOVED lines=13> */
.L_x_476:
[----:B------:R-:W-:Y:S05]  /*1ad50*/  BSYNC B1 ;  /* 0x0000000000017941 */ /* 0x000fea0003800000 */
.L_x_475:
        /* <DEDUP_REMOVED lines=13> */
.L_x_478:
[----:B------:R-:W-:Y:S05]  /*1ae30*/  BSYNC B1 ;  /* 0x0000000000017941 */ /* 0x000fea0003800000 */
.L_x_477:
        /* <DEDUP_REMOVED lines=13> */
.L_x_480:
[----:B------:R-:W-:Y:S05]  /*1af10*/  BSYNC B1 ;  /* 0x0000000000017941 */ /* 0x000fea0003800000 */
.L_x_479:
        /* <DEDUP_REMOVED lines=13> */
.L_x_482:
[----:B------:R-:W-:Y:S05]  /*1aff0*/  BSYNC B1 ;  /* 0x0000000000017941 */ /* 0x000fea0003800000 */
.L_x_481:
        /* <DEDUP_REMOVED lines=13> */
.L_x_484:
[----:B------:R-:W-:Y:S05]  /*1b0d0*/  BSYNC B1 ;  /* 0x0000000000017941 */ /* 0x000fea0003800000 */
.L_x_483:
        /* <DEDUP_REMOVED lines=13> */
.L_x_486:
[----:B------:R-:W-:Y:S05]  /*1b1b0*/  BSYNC B1 ;  /* 0x0000000000017941 */ /* 0x000fea0003800000 */
.L_x_485:
        /* <DEDUP_REMOVED lines=13> */
.L_x_488:
[----:B------:R-:W-:Y:S05]  /*1b290*/  BSYNC B1 ;  /* 0x0000000000017941 */ /* 0x000fea0003800000 */
.L_x_487:
        /* <DEDUP_REMOVED lines=13> */
.L_x_490:
[----:B------:R-:W-:Y:S05]  /*1b370*/  BSYNC B1 ;  /* 0x0000000000017941 */ /* 0x000fea0003800000 */
.L_x_489:
        /* <DEDUP_REMOVED lines=13> */
.L_x_492:
[----:B------:R-:W-:Y:S05]  /*1b450*/  BSYNC B1 ;  /* 0x0000000000017941 */ /* 0x000fea0003800000 */
.L_x_491:
        /* <DEDUP_REMOVED lines=13> */
.L_x_494:
[----:B------:R-:W-:Y:S05]  /*1b530*/  BSYNC B1 ;  /* 0x0000000000017941 */ /* 0x000fea0003800000 */
.L_x_493:
        /* <DEDUP_REMOVED lines=13> */
.L_x_496:
[----:B------:R-:W-:Y:S05]  /*1b610*/  BSYNC B1 ;  /* 0x0000000000017941 */ /* 0x000fea0003800000 */
.L_x_495:
        /* <DEDUP_REMOVED lines=13> */
.L_x_498:
[----:B------:R-:W-:Y:S05]  /*1b6f0*/  BSYNC B1 ;  /* 0x0000000000017941 */ /* 0x000fea0003800000 */
.L_x_497:
        /* <DEDUP_REMOVED lines=13> */
.L_x_500:
[----:B------:R-:W-:Y:S05]  /*1b7d0*/  BSYNC B1 ;  /* 0x0000000000017941 */ /* 0x000fea0003800000 */
.L_x_499:
        /* <DEDUP_REMOVED lines=13> */
.L_x_502:
[----:B------:R-:W-:Y:S05]  /*1b8b0*/  BSYNC B1 ;  /* 0x0000000000017941 */ /* 0x000fea0003800000 */
.L_x_501:
        /* <DEDUP_REMOVED lines=13> */
.L_x_504:
[----:B------:R-:W-:Y:S05]  /*1b990*/  BSYNC B1 ;  /* 0x0000000000017941 */ /* 0x000fea0003800000 */
.L_x_503:
        /* <DEDUP_REMOVED lines=13> */
.L_x_506:
[----:B------:R-:W-:Y:S05]  /*1ba70*/  BSYNC B1 ;  /* 0x0000000000017941 */ /* 0x000fea0003800000 */
.L_x_505:
        /* <DEDUP_REMOVED lines=13> */
.L_x_508:
[----:B------:R-:W-:Y:S05]  /*1bb50*/  BSYNC B1 ;  /* 0x0000000000017941 */ /* 0x000fea0003800000 */
.L_x_507:
        /* <DEDUP_REMOVED lines=13> */
.L_x_510:
[----:B------:R-:W-:Y:S05]  /*1bc30*/  BSYNC B1 ;  /* 0x0000000000017941 */ /* 0x000fea0003800000 */
.L_x_509:
        /* <DEDUP_REMOVED lines=13> */
.L_x_512:
[----:B------:R-:W-:Y:S05]  /*1bd10*/  BSYNC B1 ;  /* 0x0000000000017941 */ /* 0x000fea0003800000 */
.L_x_511:
        /* <DEDUP_REMOVED lines=13> */
.L_x_514:
[----:B------:R-:W-:Y:S05]  /*1bdf0*/  BSYNC B1 ;  /* 0x0000000000017941 */ /* 0x000fea0003800000 */
.L_x_513:
        /* <DEDUP_REMOVED lines=13> */
.L_x_516:
[----:B------:R-:W-:Y:S05]  /*1bed0*/  BSYNC B1 ;  /* 0x0000000000017941 */ /* 0x000fea0003800000 */
.L_x_515:
        /* <DEDUP_REMOVED lines=13> */
.L_x_518:
[----:B------:R-:W-:Y:S05]  /*1bfb0*/  BSYNC B1 ;  /* 0x0000000000017941 */ /* 0x000fea0003800000 */
.L_x_517:
        /* <DEDUP_REMOVED lines=13> */
.L_x_520:
[----:B------:R-:W-:Y:S05]  /*1c090*/  BSYNC B1 ;  /* 0x0000000000017941 */ /* 0x000fea0003800000 */
.L_x_519:
        /* <DEDUP_REMOVED lines=13> */
.L_x_522:
[----:B------:R-:W-:Y:S05]  /*1c170*/  BSYNC B1 ;  /* 0x0000000000017941 */ /* 0x000fea0003800000 */
.L_x_521:
        /* <DEDUP_REMOVED lines=13> */
.L_x_524:
[----:B------:R-:W-:Y:S05]  /*1c250*/  BSYNC B1 ;  /* 0x0000000000017941 */ /* 0x000fea0003800000 */
.L_x_523:
        /* <DEDUP_REMOVED lines=13> */
.L_x_526:
[----:B------:R-:W-:Y:S05]  /*1c330*/  BSYNC B1 ;  /* 0x0000000000017941 */ /* 0x000fea0003800000 */
.L_x_525:
        /* <DEDUP_REMOVED lines=13> */
.L_x_528:
[----:B------:R-:W-:Y:S05]  /*1c410*/  BSYNC B1 ;  /* 0x0000000000017941 */ /* 0x000fea0003800000 */
.L_x_527:
        /* <DEDUP_REMOVED lines=13> */
.L_x_530:
[----:B------:R-:W-:Y:S05]  /*1c4f0*/  BSYNC B1 ;  /* 0x0000000000017941 */ /* 0x000fea0003800000 */
.L_x_529:
        /* <DEDUP_REMOVED lines=13> */
.L_x_532:
[----:B------:R-:W-:Y:S05]  /*1c5d0*/  BSYNC B1 ;  /* 0x0000000000017941 */ /* 0x000fea0003800000 */
.L_x_531:
        /* <DEDUP_REMOVED lines=13> */
.L_x_534:
[----:B------:R-:W-:Y:S05]  /*1c6b0*/  BSYNC B1 ;  /* 0x0000000000017941 */ /* 0x000fea0003800000 */
.L_x_533:
        /* <DEDUP_REMOVED lines=13> */
.L_x_536:
[----:B------:R-:W-:Y:S05]  /*1c790*/  BSYNC B1 ;  /* 0x0000000000017941 */ /* 0x000fea0003800000 */
.L_x_535:
        /* <DEDUP_REMOVED lines=13> */
.L_x_538:
[----:B------:R-:W-:Y:S05]  /*1c870*/  BSYNC B1 ;  /* 0x0000000000017941 */ /* 0x000fea0003800000 */
.L_x_537:
        /* <DEDUP_REMOVED lines=13> */
.L_x_540:
[----:B------:R-:W-:Y:S05]  /*1c950*/  BSYNC B1 ;  /* 0x0000000000017941 */ /* 0x000fea0003800000 */
.L_x_539:
        /* <DEDUP_REMOVED lines=13> */
.L_x_542:
[----:B------:R-:W-:Y:S05]  /*1ca30*/  BSYNC B1 ;  /* 0x0000000000017941 */ /* 0x000fea0003800000 */
.L_x_541:
        /* <DEDUP_REMOVED lines=13> */
.L_x_544:
[----:B------:R-:W-:Y:S05]  /*1cb10*/  BSYNC B1 ;  /* 0x0000000000017941 */ /* 0x000fea0003800000 */
.L_x_543:
        /* <DEDUP_REMOVED lines=13> */
.L_x_546:
[----:B------:R-:W-:Y:S05]  /*1cbf0*/  BSYNC B1 ;  /* 0x0000000000017941 */ /* 0x000fea0003800000 */
.L_x_545:
[----:B--234-:R-:W2:Y:S01]  /*1cc00*/  LDL.LU R3, [R1+0x44c] ;  /* 0x00044c0001037983 */ /* 0x01cea20000300800 */
        /* <DEDUP_REMOVED lines=12> */
.L_x_548:
[----:B------:R-:W-:Y:S05]  /*1ccd0*/  BSYNC B1 ;  /* 0x0000000000017941 */ /* 0x000fea0003800000 */
.L_x_547:
[----:B--2---:R-:W2:Y:S01]  /*1cce0*/  LDL.LU R3, [R1+0x450] ;  /* 0x0004500001037983 */ /* 0x004ea20000300800 */
        /* <DEDUP_REMOVED lines=12> */
.L_x_550:
[----:B------:R-:W-:Y:S05]  /*1cdb0*/  BSYNC B1 ;  /* 0x0000000000017941 */ /* 0x000fea0003800000 */
.L_x_549:
[----:B------:R-:W-:Y:S05]  /*1cdc0*/  @P1 BRA `(.L_x_551) ;  /* 0x00000048008c1947 */ /* 0x000fea0003800000 */
[----:B------:R-:W2:Y:S01]  /*1cdd0*/  LDL.LU R2, [R1+0x454] ;  /* 0x0004540001027983 */ /* 0x000ea20000300800 */
[----:B-----5:R-:W-:-:S04]  /*1cde0*/  LOP3.LUT R0, R0, 0xff, RZ, 0xc0, !PT ;  /* 0x000000ff00007812 */ /* 0x020fc800078ec0ff */
[----:B------:R-:W-:-:S05]  /*1cdf0*/  F2FP.F16.E5M2.UNPACK_B R0, R0 ;  /* 0x00000000ff00723e */ /* 0x000fca00020004ff */
[----:B------:R-:W-:-:S05]  /*1ce00*/  HADD2.F32 R0, -RZ, R0.H0_H0 ;  /* 0x20000000ff007230 */ /* 0x000fca0000004100 */
[----:B------:R-:W-:-:S04]  /*1ce10*/  FMUL R0, R0, UR23 ;  /* 0x0000001700007c20 */ /* 0x000fc80008400000 */
[----:B--2---:R-:W-:-:S05]  /*1ce20*/  FFMA R0, R2, UR22, R0 ;  /* 0x0000001602007c23 */ /* 0x004fca0008000000 */
[----:B------:R-:W-:-:S05]  /*1ce30*/  F2FP.SATFINITE.E5M2.F32.PACK_AB_MERGE_C R3, RZ, R0, RZ ;  /* 0x00000000ff03723e */ /* 0x000fca00048060ff */
[----:B------:R2:W-:Y:S01]  /*1ce40*/  STG.E.U8 desc[UR20][R26.64+0xf9], R3 ;  /* 0x0000f9031a007986 */ /* 0x0005e2000c101114 */
[----:B------:R-:W-:Y:S05]  /*1ce50*/  BRA `(.L_x_551) ;  /* 0x0000004800687947 */ /* 0x000fea0003800000 */
.L_x_38:
[----:B------:R-:W-:Y:S01]  /*1ce60*/  ISETP.GE.AND P3, PT, R32, 0x1, PT ;  /* 0x000000012000780c */ /* 0x000fe20003f66270 */
[----:B------:R-:W-:Y:S01]  /*1ce70*/  FMUL R4, R4, UR22 ;  /* 0x0000001604047c20 */ /* 0x000fe20008400000 */
[----:B------:R-:W2:Y:S02]  /*1ce80*/  LDL.LU R35, [R1+0x200] ;  /* 0x0002000001237983 */ /* 0x000ea40000300800 */
[----:B------:R-:W-:Y:S02]  /*1ce90*/  ISETP.LT.OR P0, PT, R0, 0x1, !P3 ;  /* 0x000000010000780c */ /* 0x000fe40005f01670 */
[----:B------:R-:W-:Y:S01]  /*1cea0*/  F2FP.SATFINITE.E5M2.F32.PACK_AB_MERGE_C R4, RZ, R4, RZ ;  /* 0x00000004ff04723e */ /* 0x000fe200048060ff */
[----:B------:R-:W-:Y:S01]  /*1ceb0*/  FMUL R5, R5, UR22 ;  /* 0x0000001605057c20 */ /* 0x000fe20008400000 */
[----:B------:R-:W-:Y:S01]  /*1cec0*/  ISETP.GE.AND P2, PT, R32, 0x9, PT ;  /* 0x000000092000780c */ /* 0x000fe20003f46270 */
[----:B------:R-:W-:Y:S01]  /*1ced0*/  FMUL R6, R6, UR22 ;  /* 0x0000001606067c20 */ /* 0x000fe20008400000 */
[----:B------:R-:W-:Y:S01]  /*1cee0*/  FMUL R7, R7, UR22 ;  /* 0x0000001607077c20 */ /* 0x000fe20008400000 */
[----:B------:R-:W-:Y:S01]  /*1cef0*/  ISETP.LT.OR P1, PT, R0, 0x9, !P3 ;  /* 0x000000090000780c */ /* 0x000fe20005f21670 */
[----:B------:R-:W-:Y:S01]  /*1cf00*/  FMUL R8, R8, UR22 ;  /* 0x0000001608087c20 */ /* 0x000fe20008400000 */
[----:B------:R-:W-:Y:S01]  /*1cf10*/  ISETP.LT.OR P5, PT, R0, 0xa, !P3 ;  /* 0x0000000a0000780c */ /* 0x000fe20005fa1670 */
[----:B------:R-:W-:Y:S01]  /*1cf20*/  FMUL R9, R9, UR22 ;  /* 0x0000001609097c20 */ /* 0x000fe20008400000 */
[----:B------:R-:W-:Y:S01]  /*1cf30*/  FMUL R10, R10, UR22 ;  /* 0x000000160a0a7c20 */ /* 0x000fe20008400000 */
[----:B------:R-:W-:Y:S01]  /*1cf40*/  FMUL R11, R11, UR22 ;  /* 0x000000160b0b7c20 */ /* 0x000fe20008400000 */
[----:B------:R-:W-:Y:S01]  /*1cf50*/  @!P0 STG.E.U8 desc[UR20][R2.64], R4 ;  /* 0x0000000402008986 */ /* 0x000fe2000c101114 */
[----:B------:R-:W-:-:S02]  /*1cf60*/  ISETP.LT.OR P0, PT, R0, 0x2, !P3 ;  /* 0x000000020000780c */ /* 0x000fc40005f01670 */
[----:B------:R-:W-:Y:S01]  /*1cf70*/  F2FP.SATFINITE.E5M2.F32.PACK_AB_MERGE_C R5, RZ, R5, RZ ;  /* 0x00000005ff05723e */ /* 0x000fe200048060ff */
[----:B------:R-:W-:Y:S01]  /*1cf80*/  FMUL R12, R12, UR22 ;  /* 0x000000160c0c7c20 */ /* 0x000fe20008400000 */
[----:B------:R-:W-:Y:S01]  /*1cf90*/  F2FP.SATFINITE.E5M2.F32.PACK_AB_MERGE_C R6, RZ, R6, RZ ;  /* 0x00000006ff06723e */ /* 0x000fe200048060ff */
[----:B------:R-:W-:Y:S01]  /*1cfa0*/  FMUL R13, R13, UR22 ;  /* 0x000000160d0d7c20 */ /* 0x000fe20008400000 */
[----:B------:R-:W-:Y:S01]  /*1cfb0*/  FMUL R14, R14, UR22 ;  /* 0x000000160e0e7c20 */ /* 0x000fe20008400000 */
[----:B------:R-:W-:Y:S01]  /*1cfc0*/  FMUL R15, R15, UR22 ;  /* 0x000000160f0f7c20 */ /* 0x000fe20008400000 */
[----:B------:R-:W-:Y:S01]  /*1cfd0*/  FMUL R16, R16, UR22 ;  /* 0x0000001610107c20 */ /* 0x000fe20008400000 */
[----:B------:R-:W-:Y:S01]  /*1cfe0*/  FMUL R17, R17, UR22 ;  /* 0x0000001611117c20 */ /* 0x000fe20008400000 */
[----:B------:R-:W-:Y:S01]  /*1cff0*/  FMUL R18, R18, UR22 ;  /* 0x0000001612127c20 */ /* 0x000fe20008400000 */
[----:B------:R-:W-:Y:S01]  /*1d000*/  FMUL R19, R19, UR22 ;  /* 0x0000001613137c20 */ /* 0x000fe20008400000 */
[----:B------:R-:W-:Y:S01]  /*1d010*/  FMUL R20, R20, UR22 ;  /* 0x0000001614147c20 */ /* 0x000fe20008400000 */
[----:B------:R0:W-:Y:S01]  /*1d020*/  @!P0 STG.E.U8 desc[UR20][R2.64+0x1], R5 ;  /* 0x0000010502008986 */ /* 0x0001e2000c101114 */
[----:B------:R-:W-:-:S02]  /*1d030*/  ISETP.LT.OR P0, PT, R0, 0x1, !P2 ;  /* 0x000000010000780c */ /* 0x000fc40005701670 */
[----:B------:R-:W-:Y:S01]  /*1d040*/  F2FP.SATFINITE.E5M2.F32.PACK_AB_MERGE_C R7, RZ, R7, RZ ;  /* 0x00000007ff07723e */ /* 0x000fe200048060ff */
[----:B------:R-:W-:Y:S01]  /*1d050*/  FMUL R21, R21, UR22 ;  /* 0x0000001615157c20 */ /* 0x000fe20008400000 */
[----:B------:R-:W-:Y:S01]  /*1d060*/  FMUL R22, R22, UR22 ;  /* 0x0000001616167c20 */ /* 0x000fe20008400000 */
[----:B------:R-:W4:Y:S08]  /*1d070*/  LDL.LU R34, [R1+0x204] ;  /* 0x0002040001227983 */ /* 0x000f300000300800 */
[----:B------:R-:W-:Y:S01]  /*1d080*/  @!P0 STG.E.U8 desc[UR20][R24.64], R6 ;  /* 0x0000000618008986 */ /* 0x000fe2000c101114 */
[----:B------:R-:W-:-:S02]  /*1d090*/  ISETP.LT.OR P0, PT, R0, 0x2, !P2 ;  /* 0x000000020000780c */ /* 0x000fc40005701670 */
[----:B------:R-:W-:Y:S01]  /*1d0a0*/  F2FP.SATFINITE.E5M2.F32.PACK_AB_MERGE_C R8, RZ, R8, RZ ;  /* 0x00000008ff08723e */ /* 0x000fe200048060ff */
[----:B------:R-:W5:Y:S01]  /*1d0b0*/  LDL.LU R38, [R1+0x208] ;  /* 0x0002080001267983 */ /* 0x000f620000300800 */
[----:B------:R-:W-:Y:S02]  /*1d0c0*/  F2FP.SATFINITE.E5M2.F32.PACK_AB_MERGE_C R9, RZ, R9, RZ ;  /* 0x00000009ff09723e */ /* 0x000fe400048060ff */
[----:B------:R-:W-:Y:S01]  /*1d0d0*/  F2FP.SATFINITE.E5M2.F32.PACK_AB_MERGE_C R10, RZ, R10, RZ ;  /* 0x0000000aff0a723e */ /* 0x000fe200048060ff */
[----:B------:R-:W-:Y:S01]  /*1d0e0*/  FMUL R23, R23, UR22 ;  /* 0x0000001617177c20 */ /* 0x000fe20008400000 */
[----:B------:R-:W-:Y:S01]  /*1d0f0*/  F2FP.SATFINITE.E5M2.F32.PACK_AB_MERGE_C R11, RZ, R11, RZ ;  /* 0x0000000bff0b723e */ /* 0x000fe200048060ff */
[----:B------:R-:W3:Y:S04]  /*1d100*/  LDL.LU R37, [R1+0x20c] ;  /* 0x00020c0001257983 */ /* 0x000ee80000300800 */
[----:B------:R1:W-:Y:S01]  /*1d110*/  @!P0 STG.E.U8 desc[UR20][R24.64+0x1], R7 ;  /* 0x0000010718008986 */ /* 0x0003e2000c101114 */
[----:B------:R-:W-:-:S03]  /*1d120*/  ISETP.LT.OR P0, PT, R0, 0x9, !P2 ;  /* 0x000000090000780c */ /* 0x000fc60005701670 */
[----:B------:R-:W-:Y:S01]  /*1d130*/  @!P1 STG.E.U8 desc[UR20][R2.64+0x8], R8 ;  /* 0x0000080802009986 */ /* 0x000fe2000c101114 */
[----:B------:R-:W-:-:S03]  /*1d140*/  ISETP.LT.OR P1, PT, R0, 0xa, !P2 ;  /* 0x0000000a0000780c */ /* 0x000fc60005721670 */
[----:B------:R-:W-:Y:S01]  /*1d150*/  @!P5 STG.E.U8 desc[UR20][R2.64+0x9], R9 ;  /* 0x000009090200d986 */ /* 0x000fe2000c101114 */
[----:B------:R-:W-:Y:S02]  /*1d160*/  ISETP.LT.OR P5, PT, R0, 0x11, !P3 ;  /* 0x000000110000780c */ /* 0x000fe40005fa1670 */
[----:B------:R-:W-:Y:S01]  /*1d170*/  F2FP.SATFINITE.E5M2.F32.PACK_AB_MERGE_C R12, RZ, R12, RZ ;  /* 0x0000000cff0c723e */ /* 0x000fe200048060ff */
[----:B------:R-:W-:Y:S01]  /*1d180*/  FMUL R152, R152, UR22 ;  /* 0x0000001698987c20 */ /* 0x000fe20008400000 */
[----:B------:R-:W-:Y:S01]  /*1d190*/  F2FP.SATFINITE.E5M2.F32.PACK_AB_MERGE_C R13, RZ, R13, RZ ;  /* 0x0000000dff0d723e */ /* 0x000fe200048060ff */
[----:B------:R-:W-:Y:S01]  /*1d1a0*/  @!P0 STG.E.U8 desc[UR20][R24.64+0x8], R10 ;  /* 0x0000080a18008986 */ /* 0x000fe2000c101114 */
[----:B------:R-:W-:-:S03]  /*1d1b0*/  ISETP.LT.OR P0, PT, R0, 0x12, !P3 ;  /* 0x000000120000780c */ /* 0x000fc60005f01670 */
[----:B------:R-:W-:Y:S01]  /*1d1c0*/  @!P1 STG.E.U8 desc[UR20][R24.64+0x9], R11 ;  /* 0x0000090b18009986 */ /* 0x000fe2000c101114 */
[----:B------:R-:W-:-:S03]  /*1d1d0*/  ISETP.LT.OR P1, PT, R0, 0x11, !P2 ;  /* 0x000000110000780c */ /* 0x000fc60005721670 */
[----:B------:R-:W-:Y:S01]  /*1d1e0*/  @!P5 STG.E.U8 desc[UR20][R2.64+0x10], R12 ;  /* 0x0000100c0200d986 */ /* 0x000fe2000c101114 */
[C---:B------:R-:W-:Y:S02]  /*1d1f0*/  ISETP.LT.OR P5, PT, R0.reuse, 0x12, !P2 ;  /* 0x000000120000780c */ /* 0x040fe400057a1670 */
[----:B------:R-:W-:Y:S01]  /*1d200*/  F2FP.SATFINITE.E5M2.F32.PACK_AB_MERGE_C R14, RZ, R14, RZ ;  /* 0x0000000eff0e723e */ /* 0x000fe200048060ff */
[----:B------:R-:W4:Y:S04]  /*1d210*/  LDL.LU R33, [R1+0x210] ;  /* 0x0002100001217983 */ /* 0x000f280000300800 */
[----:B------:R-:W-:Y:S01]  /*1d220*/  @!P0 STG.E.U8 desc[UR20][R2.64+0x11], R13 ;  /* 0x0000110d02008986 */ /* 0x000fe2000c101114 */
[----:B------:R-:W-:Y:S02]  /*1d230*/  ISETP.LT.OR P0, PT, R0, 0x19, !P3 ;  /* 0x000000190000780c */ /* 0x000fe40005f01670 */
[----:B------:R-:W-:-:S02]  /*1d240*/  F2FP.SATFINITE.E5M2.F32.PACK_AB_MERGE_C R15, RZ, R15, RZ ;  /* 0x0000000fff0f723e */ /* 0x000fc400048060ff */
[----:B------:R-:W-:Y:S01]  /*1d250*/  F2FP.SATFINITE.E5M2.F32.PACK_AB_MERGE_C R16, RZ, R16, RZ ;  /* 0x00000010ff10723e */ /* 0x000fe200048060ff */
[----:B------:R-:W-:Y:S01]  /*1d260*/  @!P1 STG.E.U8 desc[UR20][R24.64+0x10], R14 ;  /* 0x0000100e18009986 */ /* 0x000fe2000c101114 */
        /* <DEDUP_REMOVED lines=8> */
[----:B------:R-:W3:Y:S01]  /*1d2f0*/  LDL.LU R31, [R1+0x214] ;  /* 0x00021400011f7983 */ /* 0x000ee20000300800 */
[----:B------:R-:W-:-:S03]  /*1d300*/  F2FP.SATFINITE.E5M2.F32.PACK_AB_MERGE_C R19, RZ, R19, RZ ;  /* 0x00000013ff13723e */ /* 0x000fc600048060ff */
[----:B------:R-:W-:Y:S01]  /*1d310*/  @!P1 STG.E.U8 desc[UR20][R2.64+0x19], R17 ;  /* 0x0000191102009986 */ /* 0x000fe2000c101114 */
[----:B------:R-:W-:-:S03]  /*1d320*/  ISETP.LT.OR P1, PT, R0, 0x21, !P3 ;  /* 0x000000210000780c */ /* 0x000fc60005f21670 */
[----:B------:R-:W-:Y:S01]  /*1d330*/  @!P5 STG.E.U8 desc[UR20][R24.64+0x18], R18 ;  /* 0x000018121800d986 */ /* 0x000fe2000c101114 */
[----:B------:R-:W-:-:S03]  /*1d340*/  ISETP.LT.OR P5, PT, R0, 0x22, !P3 ;  /* 0x000000220000780c */ /* 0x000fc60005fa1670 */
[----:B------:R-:W-:Y:S01]  /*1d350*/  @!P0 STG.E.U8 desc[UR20][R24.64+0x19], R19 ;  /* 0x0000191318008986 */ /* 0x000fe2000c101114 */
[----:B------:R-:W-:Y:S02]  /*1d360*/  ISETP.LT.OR P0, PT, R0, 0x21, !P2 ;  /* 0x000000210000780c */ /* 0x000fe40005701670 */
[----:B------:R-:W-:Y:S01]  /*1d370*/  F2FP.SATFINITE.E5M2.F32.PACK_AB_MERGE_C R20, RZ, R20, RZ ;  /* 0x00000014ff14723e */ /* 0x000fe200048060ff */
[----:B------:R-:W3:Y:S01]  /*1d380*/  LDL.LU R30, [R1+0x218] ;  /* 0x00021800011e7983 */ /* 0x000ee20000300800 */
[----:B------:R-:W-:Y:S01]  /*1d390*/  F2FP.SATFINITE.E5M2.F32.PACK_AB_MERGE_C R21, RZ, R21, RZ ;  /* 0x00000015ff15723e */ /* 0x000fe200048060ff */
[----:B------:R-:W-:Y:S01]  /*1d3a0*/  FMUL R154, R154, UR22 ;  /* 0x000000169a9a7c20 */ /* 0x000fe20008400000 */
[----:B------:R-:W-:Y:S01]  /*1d3b0*/  F2FP.SATFINITE.E5M2.F32.PACK_AB_MERGE_C R22, RZ, R22, RZ ;  /* 0x00000016ff16723e */ /* 0x000fe200048060ff */
[----:B------:R-:W-:Y:S01]  /*1d3c0*/  @!P1 STG.E.U8 desc[UR20][R2.64+0x20], R20 ;  /* 0x0000201402009986 */ /* 0x000fe2000c101114 */
[C---:B------:R-:W-:Y:S01]  /*1d3d0*/  ISETP.LT.OR P1, PT, R0.reuse, 0x22, !P2 ;  /* 0x000000220000780c */ /* 0x040fe20005721670 */
[----:B------:R-:W-:Y:S01]  /*1d3e0*/  FMUL R155, R155, UR22 ;  /* 0x000000169b9b7c20 */ /* 0x000fe20008400000 */
[----:B------:R-:W-:Y:S01]  /*1d3f0*/  F2FP.SATFINITE.E5M2.F32.PACK_AB_MERGE_C R23, RZ, R23, RZ ;  /* 0x00000017ff17723e */ /* 0x000fe200048060ff */
[----:B------:R-:W-:Y:S01]  /*1d400*/  @!P5 STG.E.U8 desc[UR20][R2.64+0x21], R21 ;  /* 0x000021150200d986 */ /* 0x000fe2000c101114 */
[----:B------:R-:W-:Y:S01]  /*1d410*/  ISETP.LT.OR P5, PT, R0, 0x29, !P3 ;  /* 0x000000290000780c */ /* 0x000fe20005fa1670 */
[----:B------:R-:W-:Y:S01]  /*1d420*/  FMUL R156, R156, UR22 ;  /* 0x000000169c9c7c20 */ /* 0x000fe20008400000 */
[----:B------:R-:W-:Y:S01]  /*1d430*/  F2FP.SATFINITE.E5M2.F32.PACK_AB_MERGE_C R152, RZ, R152, RZ ;  /* 0x00000098ff98723e */ /* 0x000fe200048060ff */
[----:B------:R-:W-:Y:S01]  /*1d440*/  @!P0 STG.E.U8 desc[UR20][R24.64+0x20], R22 ;  /* 0x0000201618008986 */ /* 0x000fe2000c101114 */
[----:B------:R-:W-:Y:S01]  /*1d450*/  ISETP.LT.OR P0, PT, R0, 0x2a, !P3 ;  /* 0x0000002a0000780c */ /* 0x000fe20005f01670 */
[----:B------:R-:W-:Y:S01]  /*1d460*/  FMUL R157, R157, UR22 ;  /* 0x000000169d9d7c20 */ /* 0x000fe20008400000 */
        /* <DEDUP_REMOVED lines=12> */
[C---:B------:R-:W-:Y:S01]  /*1d530*/  ISETP.LT.OR P0, PT, R0.reuse, 0x31, !P3 ;  /* 0x000000310000780c */ /* 0x040fe20005f01670 */
[----:B------:R-:W-:Y:S01]  /*1d540*/  FMUL R161, R161, UR22 ;  /* 0x00000016a1a17c20 */ /* 0x000fe20008400000 */
[----:B------:R-:W-:Y:S01]  /*1d550*/  ISETP.LT.OR P6, PT, R0, 0x32, !P2 ;  /* 0x000000320000780c */ /* 0x000fe200057c1670 */
        /* <DEDUP_REMOVED lines=43> */
[----:B0-----:R-:W-:Y:S01]  /*1d810*/  F2FP.SATFINITE.E5M2.F32.PACK_AB_MERGE_C R5, RZ, R168, RZ ;  /* 0x000000a8ff05723e */ /* 0x001fe200048060ff */
[----:B------:R-:W-:Y:S01]  /*1d820*/  @!P0 STG.E.U8 desc[UR20][R2.64+0x40], R164 ;  /* 0x000040a402008986 */ /* 0x000fe2000c101114 */
[----:B------:R-:W-:Y:S01]  /*1d830*/  ISETP.LT.OR P0, PT, R0, 0x49, !P3 ;  /* 0x000000490000780c */ /* 0x000fe20005f01670 */
[----:B------:R-:W-:Y:S01]  /*1d840*/  FMUL R174, R174, UR22 ;  /* 0x00000016aeae7c20 */ /* 0x000fe20008400000 */
[----:B------:R-:W-:Y:S01]  /*1d850*/  F2FP.SATFINITE.E5M2.F32.PACK_AB_MERGE_C R169, RZ, R169, RZ ;  /* 0x000000a9ffa9723e */ /* 0x000fe200048060ff */
[----:B------:R-:W-:Y:S01]  /*1d860*/  @!P1 STG.E.U8 desc[UR20][R2.64+0x41], R165 ;  /* 0x000041a502009986 */ /* 0x000fe2000c101114 */
[C---:B------:R-:W-:Y:S01]  /*1d870*/  ISETP.LT.OR P1, PT, R0.reuse, 0x4a, !P3 ;  /* 0x0000004a0000780c */ /* 0x040fe20005f21670 */
[----:B------:R-:W-:Y:S01]  /*1d880*/  FMUL R175, R175, UR22 ;  /* 0x00000016afaf7c20 */ /* 0x000fe20008400000 */
[----:B-1----:R-:W-:Y:S01]  /*1d890*/  F2FP.SATFINITE.E5M2.F32.PACK_AB_MERGE_C R7, RZ, R170, RZ ;  /* 0x000000aaff07723e */ /* 0x002fe200048060ff */
        /* <DEDUP_REMOVED lines=8> */
[----:B------:R0:W-:Y:S01]  /*1d920*/  @!P0 STG.E.U8 desc[UR20][R2.64+0x48], R5 ;  /* 0x0000480502008986 */ /* 0x0001e2000c101114 */
[----:B------:R-:W-:Y:S01]  /*1d930*/  ISETP.LT.OR P0, PT, R0, 0x51, !P3 ;  /* 0x000000510000780c */ /* 0x000fe20005f01670 */
[----:B------:R-:W-:Y:S01]  /*1d940*/  FMUL R178, R178, UR22 ;  /* 0x00000016b2b27c20 */ /* 0x000fe20008400000 */
[----:B------:R-:W-:Y:S01]  /*1d950*/  F2FP.SATFINITE.E5M2.F32.PACK_AB_MERGE_C R175, RZ, R175, RZ ;  /* 0x000000afffaf723e */ /* 0x000fe200048060ff */
[----:B------:R-:W-:Y:S01]  /*1d960*/  @!P1 STG.E.U8 desc[UR20][R2.64+0x49], R169 ;  /* 0x000049a902009986 */ /* 0x000fe2000c101114 */
[----:B------:R-:W-:Y:S01]  /*1d970*/  ISETP.LT.OR P1, PT, R0, 0x52, !P3 ;  /* 0x000000520000780c */ /* 0x000fe20005f21670 */
[----:B------:R-:W-:Y:S01]  /*1d980*/  FMUL R179, R179, UR22 ;  /* 0x00000016b3b37c20 */ /* 0x000fe20008400000 */
[----:B------:R-:W-:Y:S01]  /*1d990*/  FMUL R180, R180, UR22 ;  /* 0x00000016b4b47c20 */ /* 0x000fe20008400000 */
[----:B------:R1:W-:Y:S01]  /*1d9a0*/  @!P5 STG.E.U8 desc[UR20][R24.64+0x48], R7 ;  /* 0x000048071800d986 */ /* 0x0003e2000c101114 */
[----:B------:R-:W-:Y:S01]  /*1d9b0*/  ISETP.LT.OR P5, PT, R0, 0x51, !P2 ;  /* 0x000000510000780c */ /* 0x000fe200057a1670 */
[----:B------:R-:W-:Y:S01]  /*1d9c0*/  FMUL R181, R181, UR22 ;  /* 0x00000016b5b57c20 */ /* 0x000fe20008400000 */
[----:B------:R-:W-:Y:S01]  /*1d9d0*/  F2FP.SATFINITE.E5M2.F32.PACK_AB_MERGE_C R177, RZ, R177, RZ ;  /* 0x000000b1ffb1723e */ /* 0x000fe200048060ff */
[----:B------:R-:W-:Y:S01]  /*1d9e0*/  @!P6 STG.E.U8 desc[UR20][R24.64+0x49], R171 ;  /* 0x000049ab1800e986 */ /* 0x000fe2000c101114 */
[----:B0-----:R-:W-:Y:S01]  /*1d9f0*/  F2FP.SATFINITE.E5M2.F32.PACK_AB_MERGE_C R5, RZ, R172, RZ ;  /* 0x000000acff05723e */ /* 0x001fe200048060ff */
[----:B------:R-:W-:Y:S01]  /*1da00*/  FMUL R182, R182, UR22 ;  /* 0x00000016b6b67c20 */ /* 0x000fe20008400000 */
[C---:B------:R-:W-:Y:S01]  /*1da10*/  ISETP.LT.OR P6, PT, R0.reuse, 0x52, !P2 ;  /* 0x000000520000780c */ /* 0x040fe200057c1670 */
[----:B------:R-:W-:Y:S01]  /*1da20*/  FMUL R183, R183, UR22 ;  /* 0x00000016b7b77c20 */ /* 0x000fe20008400000 */
[----:B------:R-:W-:Y:S01]  /*1da30*/  F2FP.SATFINITE.E5M2.F32.PACK_AB_MERGE_C R179, RZ, R179, RZ ;  /* 0x000000b3ffb3723e */ /* 0x000fe200048060ff */
[----:B------:R0:W-:Y:S01]  /*1da40*/  @!P0 STG.E.U8 desc[UR20][R2.64+0x50], R5 ;  /* 0x0000500502008986 */ /* 0x0001e2000c101114 */
[----:B------:R-:W-:Y:S01]  /*1da50*/  ISETP.LT.OR P0, PT, R0, 0x59, !P3 ;  /* 0x000000590000780c */ /* 0x000fe20005f01670 */
[----:B------:R-:W-:Y:S01]  /*1da60*/  FMUL R184, R184, UR22 ;  /* 0x00000016b8b87c20 */ /* 0x000fe20008400000 */
[----:B-1----:R-:W-:Y:S01]  /*1da70*/  F2FP.SATFINITE.E5M2.F32.PACK_AB_MERGE_C R7, RZ, R174, RZ ;  /* 0x000000aeff07723e */ /* 0x002fe200048060ff */
        /* <DEDUP_REMOVED lines=9> */
[----:B0-----:R-:W-:Y:S01]  /*1db10*/  F2FP.SATFINITE.E5M2.F32.PACK_AB_MERGE_C R5, RZ, R176, RZ ;  /* 0x000000b0ff05723e */ /* 0x001fe200048060ff */
[----:B------:R-:W-:Y:S01]  /*1db20*/  FMUL R187, R187, UR22 ;  /* 0x00000016bbbb7c20 */ /* 0x000fe20008400000 */
[----:B------:R-:W-:Y:S01]  /*1db30*/  ISETP.LT.OR P6, PT, R0, 0x5a, !P2 ;  /* 0x0000005a0000780c */ /* 0x000fe200057c1670 */
[----:B------:R-:W-:Y:S01]  /*1db40*/  FMUL R188, R188, UR22 ;  /* 0x00000016bcbc7c20 */ /* 0x000fe20008400000 */
[----:B------:R-:W-:Y:S01]  /*1db50*/  F2FP.SATFINITE.E5M2.F32.PACK_AB_MERGE_C R185, RZ, R185, RZ ;  /* 0x000000b9ffb9723e */ /* 0x000fe200048060ff */
[----:B------:R0:W-:Y:S01]  /*1db60*/  @!P0 STG.E.U8 desc[UR20][R2.64+0x58], R5 ;  /* 0x0000580502008986 */ /* 0x0001e2000c101114 */
[C---:B------:R-:W-:Y:S01]  /*1db70*/  ISETP.LT.OR P0, PT, R0.reuse, 0x61, !P3 ;  /* 0x000000610000780c */ /* 0x040fe20005f01670 */
[----:B------:R-:W-:Y:S01]  /*1db80*/  FMUL R189, R189, UR22 ;  /* 0x00000016bdbd7c20 */ /* 0x000fe20008400000 */
[----:B-1----:R-:W-:Y:S01]  /*1db90*/  F2FP.SATFINITE.E5M2.F32.PACK_AB_MERGE_C R7, RZ, R178, RZ ;  /* 0x000000b2ff07723e */ /* 0x002fe200048060ff */
[----:B------:R-:W-:Y:S01]  /*1dba0*/  @!P1 STG.E.U8 desc[UR20][R2.64+0x59], R177 ;  /* 0x000059b102009986 */ /* 0x000fe2000c101114 */
[----:B------:R-:W-:Y:S01]  /*1dbb0*/  ISETP.LT.OR P1, PT, R0, 0x62, !P3 ;  /* 0x000000620000780c */ /* 0x000fe20005f21670 */
[----:B------:R-:W-:Y:S01]  /*1dbc0*/  FMUL R190, R190, UR22 ;  /* 0x00000016bebe7c20 */ /* 0x000fe20008400000 */
[----:B------:R-:W-:Y:S01]  /*1dbd0*/  F2FP.SATFINITE.E5M2.F32.PACK_AB_MERGE_C R187, RZ, R187, RZ ;  /* 0x000000bbffbb723e */ /* 0x000fe200048060ff */
[----:B------:R1:W-:Y:S01]  /*1dbe0*/  @!P5 STG.E.U8 desc[UR20][R24.64+0x58], R7 ;  /* 0x000058071800d986 */ /* 0x0003e2000c101114 */
[----:B------:R-:W-:Y:S01]  /*1dbf0*/  ISETP.LT.OR P5, PT, R0, 0x61, !P2 ;  /* 0x000000610000780c */ /* 0x000fe200057a1670 */
[----:B------:R-:W-:Y:S01]  /*1dc00*/  FMUL R191, R191, UR22 ;  /* 0x00000016bfbf7c20 */ /* 0x000fe20008400000 */
[----:B------:R-:W-:Y:S01]  /*1dc10*/  FMUL R192, R192, UR22 ;  /* 0x00000016c0c07c20 */ /* 0x000fe20008400000 */
[----:B0-----:R-:W-:Y:S01]  /*1dc20*/  F2FP.SATFINITE.E5M2.F32.PACK_AB_MERGE_C R5, RZ, R180, RZ ;  /* 0x000000b4ff05723e */ /* 0x001fe200048060ff */
[----:B------:R-:W-:Y:S01]  /*1dc30*/  @!P6 STG.E.U8 desc[UR20][R24.64+0x59], R179 ;  /* 0x000059b31800e986 */ /* 0x000fe2000c101114 */
        /* <DEDUP_REMOVED lines=38> */
[----:B------:R-:W-:Y:S01]  /*1dea0*/  FMUL R204, R204, UR22 ;  /* 0x00000016cccc7c20 */ /* 0x000fe20008400000 */
        /* <DEDUP_REMOVED lines=107> */
[----:B--2---:R-:W-:Y:S01]  /*1e560*/  FMUL R4, R35, UR22 ;  /* 0x0000001623047c20 */ /* 0x004fe20008400000 */
        /* <DEDUP_REMOVED lines=9> */
[----:B------:R-:W-:-:S02]  /*1e600*/  ISETP.LT.OR P5, PT, R0, 0xa9, !P2 ;  /* 0x000000a90000780c */ /* 0x000fc400057a1670 */
[----:B------:R-:W-:Y:S01]  /*1e610*/  F2FP.SATFINITE.E5M2.F32.PACK_AB_MERGE_C R235, RZ, R235, RZ ;  /* 0x000000ebffeb723e */ /* 0x000fe200048060ff */
[----:B------:R-:W-:Y:S01]  /*1e620*/  @!P6 STG.E.U8 desc[UR20][R24.64+0xa1], R215 ;  /* 0x0000a1d71800e986 */ /* 0x000fe2000c101114 */
[----:B0-----:R-:W-:Y:S02]  /*1e630*/  F2FP.SATFINITE.E5M2.F32.PACK_AB_MERGE_C R5, RZ, R216, RZ ;  /* 0x000000d8ff05723e */ /* 0x001fe400048060ff */
[C---:B------:R-:W-:Y:S01]  /*1e640*/  ISETP.LT.OR P6, PT, R0.reuse, 0xaa, !P2 ;  /* 0x000000aa0000780c */ /* 0x040fe200057c1670 */
[----:B------:R-:W2:Y:S04]  /*1e650*/  LDL.LU R36, [R1+0x21c] ;  /* 0x00021c0001247983 */ /* 0x000ea80000300800 */
[----:B------:R0:W-:Y:S01]  /*1e660*/  @!P0 STG.E.U8 desc[UR20][R2.64+0xa8], R5 ;  /* 0x0000a80502008986 */ /* 0x0001e2000c101114 */
[----:B------:R-:W-:-:S02]  /*1e670*/  ISETP.LT.OR P0, PT, R0, 0xb1, !P3 ;  /* 0x000000b10000780c */ /* 0x000fc40005f01670 */
[----:B-1----:R-:W-:Y:S01]  /*1e680*/  F2FP.SATFINITE.E5M2.F32.PACK_AB_MERGE_C R7, RZ, R218, RZ ;  /* 0x000000daff07723e */ /* 0x002fe200048060ff */
[----:B------:R-:W-:Y:S01]  /*1e690*/  @!P1 STG.E.U8 desc[UR20][R2.64+0xa9], R217 ;  /* 0x0000a9d902009986 */ /* 0x000fe2000c101114 */
[----:B------:R-:W-:-:S03]  /*1e6a0*/  ISETP.LT.OR P1, PT, R0, 0xb2, !P3 ;  /* 0x000000b20000780c */ /* 0x000fc60005f21670 */
[----:B------:R1:W-:Y:S01]  /*1e6b0*/  @!P5 STG.E.U8 desc[UR20][R24.64+0xa8], R7 ;  /* 0x0000a8071800d986 */ /* 0x0003e2000c101114 */
[C---:B------:R-:W-:Y:S02]  /*1e6c0*/  ISETP.LT.OR P5, PT, R0.reuse, 0xb1, !P2 ;  /* 0x000000b10000780c */ /* 0x040fe400057a1670 */
[----:B0-----:R-:W-:Y:S01]  /*1e6d0*/  F2FP.SATFINITE.E5M2.F32.PACK_AB_MERGE_C R5, RZ, R220, RZ ;  /* 0x000000dcff05723e */ /* 0x001fe200048060ff */
[----:B------:R-:W-:Y:S01]  /*1e6e0*/  @!P6 STG.E.U8 desc[UR20][R24.64+0xa9], R219 ;  /* 0x0000a9db1800e986 */ /* 0x000fe2000c101114 */
[----:B------:R-:W-:-:S03]  /*1e6f0*/  ISETP.LT.OR P6, PT, R0, 0xb2, !P2 ;  /* 0x000000b20000780c */ /* 0x000fc600057c1670 */
[----:B------:R0:W-:Y:S01]  /*1e700*/  @!P0 STG.E.U8 desc[UR20][R2.64+0xb0], R5 ;  /* 0x0000b00502008986 */ /* 0x0001e2000c101114 */
[C---:B------:R-:W-:Y:S02]  /*1e710*/  ISETP.LT.OR P0, PT, R0.reuse, 0xb9, !P3 ;  /* 0x000000b90000780c */ /* 0x040fe40005f01670 */
        /* <DEDUP_REMOVED lines=29> */
[----:B------:R-:W-:Y:S02]  /*1e8f0*/  ISETP.LT.OR P0, PT, R0, 0xd1, !P3 ;  /* 0x000000d10000780c */ /* 0x000fe40005f01670 */
[----:B-1----:R-:W-:Y:S01]  /*1e900*/  F2FP.SATFINITE.E5M2.F32.PACK_AB_MERGE_C R7, RZ, R234, RZ ;  /* 0x000000eaff07723e */ /* 0x002fe200048060ff */
[----:B------:R-:W2:Y:S01]  /*1e910*/  LDL.LU R35, [R1+0x220] ;  /* 0x0002200001237983 */ /* 0x000ea20000300800 */
[----:B------:R-:W-:Y:S01]  /*1e920*/  F2FP.SATFINITE.E5M2.F32.PACK_AB_MERGE_C R9, RZ, R236, RZ ;  /* 0x000000ecff09723e */ /* 0x000fe200048060ff */
[----:B----4-:R-:W-:Y:S01]  /*1e930*/  FMUL R6, R33, UR22 ;  /* 0x0000001621067c20 */ /* 0x010fe20008400000 */
[----:B------:R-:W-:Y:S01]  /*1e940*/  F2FP.SATFINITE.E5M2.F32.PACK_AB_MERGE_C R11, RZ, R4, RZ ;  /* 0x00000004ff0b723e */ /* 0x000fe200048060ff */
[----:B------:R-:W-:Y:S01]  /*1e950*/  @!P1 STG.E.U8 desc[UR20][R2.64+0xc9], R233 ;  /* 0x0000c9e902009986 */ /* 0x000fe2000c101114 */
[----:B0-----:R-:W-:Y:S01]  /*1e960*/  FMUL R5, R34, UR22 ;  /* 0x0000001622057c20 */ /* 0x001fe20008400000 */
[----:B-----5:R-:W-:-:S02]  /*1e970*/  FMUL R4, R38, UR22 ;  /* 0x0000001626047c20 */ /* 0x020fc40008400000 */
[----:B------:R-:W4:Y:S01]  /*1e980*/  LDL.LU R34, [R1+0x224] ;  /* 0x0002240001227983 */ /* 0x000f220000300800 */
[----:B------:R-:W-:-:S03]  /*1e990*/  ISETP.LT.OR P1, PT, R0, 0xd2, !P3 ;  /* 0x000000d20000780c */ /* 0x000fc60005f21670 */
[----:B------:R-:W5:Y:S04]  /*1e9a0*/  LDL.LU R33, [R1+0x228] ;  /* 0x0002280001217983 */ /* 0x000f680000300800 */
[----:B------:R3:W-:Y:S01]  /*1e9b0*/  @!P5 STG.E.U8 desc[UR20][R24.64+0xc8], R7 ;  /* 0x0000c8071800d986 */ /* 0x0007e2000c101114 */
[----:B------:R-:W-:-:S03]  /*1e9c0*/  ISETP.LT.OR P5, PT, R0, 0xd1, !P2 ;  /* 0x000000d10000780c */ /* 0x000fc600057a1670 */
[----:B------:R-:W-:Y:S01]  /*1e9d0*/  @!P6 STG.E.U8 desc[UR20][R24.64+0xc9], R235 ;  /* 0x0000c9eb1800e986 */ /* 0x000fe2000c101114 */
[----:B------:R-:W-:-:S03]  /*1e9e0*/  ISETP.LT.OR P6, PT, R0, 0xd2, !P2 ;  /* 0x000000d20000780c */ /* 0x000fc600057c1670 */
[----:B------:R0:W-:Y:S01]  /*1e9f0*/  @!P0 STG.E.U8 desc[UR20][R2.64+0xd0], R9 ;  /* 0x0000d00902008986 */ /* 0x0001e2000c101114 */
[----:B---3--:R-:W-:-:S03]  /*1ea00*/  FMUL R7, R31, UR22 ;  /* 0x000000161f077c20 */ /* 0x008fc60008400000 */
[----:B------:R-:W3:Y:S04]  /*1ea10*/  LDL.LU R31, [R1+0x22c] ;  /* 0x00022c00011f7983 */ /* 0x000ee80000300800 */
[----:B------:R-:W3:Y:S01]  /*1ea20*/  LDL.LU R38, [R1+0x230] ;  /* 0x0002300001267983 */ /* 0x000ee20000300800 */
[----:B0-----:R-:W-:Y:S01]  /*1ea30*/  F2FP.SATFINITE.E5M2.F32.PACK_AB_MERGE_C R9, RZ, R4, RZ ;  /* 0x00000004ff09723e */ /* 0x001fe200048060ff */
[----:B------:R-:W-:Y:S02]  /*1ea40*/  FMUL R4, R30, UR22 ;  /* 0x000000161e047c20 */ /* 0x000fe40008400000 */
[----:B------:R-:W3:Y:S01]  /*1ea50*/  LDL.LU R30, [R1+0x234] ;  /* 0x00023400011e7983 */ /* 0x000ee20000300800 */
[----:B------:R-:W-:Y:S02]  /*1ea60*/  F2FP.SATFINITE.E5M2.F32.PACK_AB_MERGE_C R237, RZ, R237, RZ ;  /* 0x000000edffed723e */ /* 0x000fe400048060ff */
[----:B------:R-:W-:Y:S01]  /*1ea70*/  F2FP.SATFINITE.E5M2.F32.PACK_AB_MERGE_C R13, RZ, R5, RZ ;  /* 0x00000005ff0d723e */ /* 0x000fe200048060ff */
[----:B------:R-:W-:Y:S01]  /*1ea80*/  FMUL R5, R37, UR22 ;  /* 0x0000001625057c20 */ /* 0x000fe20008400000 */
[----:B------:R-:W-:Y:S01]  /*1ea90*/  ISETP.LT.OR P0, PT, R0, 0xd9, !P3 ;  /* 0x000000d90000780c */ /* 0x000fe20005f01670 */
[----:B------:R-:W3:Y:S01]  /*1eaa0*/  LDL.LU R37, [R1+0x238] ;  /* 0x0002380001257983 */ /* 0x000ee20000300800 */
[----:B------:R-:W-:-:S03]  /*1eab0*/  F2FP.SATFINITE.E5M2.F32.PACK_AB_MERGE_C R15, RZ, R6, RZ ;  /* 0x00000006ff0f723e */ /* 0x000fc600048060ff */
[----:B------:R-:W-:Y:S01]  /*1eac0*/  @!P1 STG.E.U8 desc[UR20][R2.64+0xd1], R237 ;  /* 0x0000d1ed02009986 */ /* 0x000fe2000c101114 */
[----:B------:R-:W-:-:S03]  /*1ead0*/  ISETP.LT.OR P1, PT, R0, 0xda, !P3 ;  /* 0x000000da0000780c */ /* 0x000fc60005f21670 */
[----:B------:R0:W-:Y:S01]  /*1eae0*/  @!P5 STG.E.U8 desc[UR20][R24.64+0xd0], R11 ;  /* 0x0000d00b1800d986 */ /* 0x0001e2000c101114 */
[----:B------:R-:W-:-:S03]  /*1eaf0*/  ISETP.LT.OR P5, PT, R0, 0xd9, !P2 ;  /* 0x000000d90000780c */ /* 0x000fc600057a1670 */
[----:B------:R1:W-:Y:S01]  /*1eb00*/  @!P6 STG.E.U8 desc[UR20][R24.64+0xd1], R13 ;  /* 0x0000d10d1800e986 */ /* 0x0003e2000c101114 */
[----:B0-----:R-:W-:Y:S02]  /*1eb10*/  F2FP.SATFINITE.E5M2.F32.PACK_AB_MERGE_C R11, RZ, R5, RZ ;  /* 0x00000005ff0b723e */ /* 0x001fe400048060ff */
[----:B-1----:R-:W-:Y:S01]  /*1eb20*/  F2FP.SATFINITE.E5M2.F32.PACK_AB_MERGE_C R13, RZ, R7, RZ ;  /* 0x00000007ff0d723e */ /* 0x002fe200048060ff */
[----:B------:R0:W-:Y:S04]  /*1eb30*/  @!P0 STG.E.U8 desc[UR20][R2.64+0xd8], R9 ;  /* 0x0000d80902008986 */ /* 0x0001e8000c101114 */
[----:B------:R1:W-:Y:S01]  /*1eb40*/  @!P1 STG.E.U8 desc[UR20][R2.64+0xd9], R11 ;  /* 0x0000d90b02009986 */ /* 0x0003e2000c101114 */
[----:B0-----:R-:W-:-:S03]  /*1eb50*/  F2FP.SATFINITE.E5M2.F32.PACK_AB_MERGE_C R9, RZ, R4, RZ ;  /* 0x00000004ff09723e */ /* 0x001fc600048060ff */
[----:B------:R0:W-:Y:S01]  /*1eb60*/  @!P5 STG.E.U8 desc[UR20][R24.64+0xd8], R15 ;  /* 0x0000d80f1800d986 */ /* 0x0001e2000c101114 */
[----:B--2---:R-:W-:-:S03]  /*1eb70*/  FMUL R5, R36, UR22 ;  /* 0x0000001624057c20 */ /* 0x004fc60008400000 */
[----:B------:R-:W2:Y:S02]  /*1eb80*/  LDL.LU R36, [R1+0x23c] ;  /* 0x00023c0001247983 */ /* 0x000ea40000300800 */
[----:B-1----:R-:W-:Y:S01]  /*1eb90*/  F2FP.SATFINITE.E5M2.F32.PACK_AB_MERGE_C R11, RZ, R5, RZ ;  /* 0x00000005ff0b723e */ /* 0x002fe200048060ff */
[----:B------:R-:W-:Y:S02]  /*1eba0*/  FMUL R6, R35, UR22 ;  /* 0x0000001623067c20 */ /* 0x000fe40008400000 */
[----:B------:R-:W2:Y:S01]  /*1ebb0*/  LDL.LU R35, [R1+0x240] ;  /* 0x0002400001237983 */ /* 0x000ea20000300800 */
[----:B----4-:R-:W-:-:S03]  /*1ebc0*/  FMUL R7, R34, UR22 ;  /* 0x0000001622077c20 */ /* 0x010fc60008400000 */
[----:B------:R-:W4:Y:S01]  /*1ebd0*/  LDL.LU R34, [R1+0x244] ;  /* 0x0002440001227983 */ /* 0x000f220000300800 */
[----:B-----5:R-:W-:-:S03]  /*1ebe0*/  FMUL R4, R33, UR22 ;  /* 0x0000001621047c20 */ /* 0x020fc60008400000 */
[----:B------:R-:W5:Y:S01]  /*1ebf0*/  LDL.LU R33, [R1+0x248] ;  /* 0x0002480001217983 */ /* 0x000f620000300800 */
[----:B0-----:R-:W-:Y:S01]  /*1ec00*/  F2FP.SATFINITE.E5M2.F32.PACK_AB_MERGE_C R15, RZ, R6, RZ ;  /* 0x00000006ff0f723e */ /* 0x001fe200048060ff */
[----:B---3--:R-:W-:Y:S02]  /*1ec10*/  FMUL R5, R31, UR22 ;  /* 0x000000161f057c20 */ /* 0x008fe40008400000 */
[----:B------:R-:W3:Y:S01]  /*1ec20*/  LDL.LU R31, [R1+0x24c] ;  /* 0x00024c00011f7983 */ /* 0x000ee20000300800 */
[----:B------:R-:W-:-:S03]  /*1ec30*/  FMUL R6, R30, UR22 ;  /* 0x000000161e067c20 */ /* 0x000fc60008400000 */
[----:B------:R-:W3:Y:S01]  /*1ec40*/  LDL.LU R30, [R1+0x250] ;  /* 0x00025000011e7983 */ /* 0x000ee20000300800 */
[C---:B------:R-:W-:Y:S02]  /*1ec50*/  ISETP.LT.OR P6, PT, R0.reuse, 0xda, !P2 ;  /* 0x000000da0000780c */ /* 0x040fe400057c1670 */
[C---:B------:R-:W-:Y:S02]  /*1ec60*/  ISETP.LT.OR P5, PT, R0.reuse, 0xe1, !P3 ;  /* 0x000000e10000780c */ /* 0x040fe40005fa1670 */
[C---:B------:R-:W-:Y:S02]  /*1ec70*/  ISETP.LT.OR P0, PT, R0.reuse, 0xe1, !P2 ;  /* 0x000000e10000780c */ /* 0x040fe40005701670 */
[----:B------:R-:W-:-:S07]  /*1ec80*/  ISETP.LT.OR P1, PT, R0, 0xe2, !P2 ;  /* 0x000000e20000780c */ /* 0x000fce0005721670 */
[----:B------:R0:W-:Y:S01]  /*1ec90*/  @!P6 STG.E.U8 desc[UR20][R24.64+0xd9], R13 ;  /* 0x0000d90d1800e986 */ /* 0x0001e2000c101114 */
[C---:B------:R-:W-:Y:S02]  /*1eca0*/  ISETP.LT.OR P6, PT, R0.reuse, 0xe2, !P3 ;  /* 0x000000e20000780c */ /* 0x040fe40005fc1670 */
[----:B------:R-:W-:Y:S01]  /*1ecb0*/  F2FP.SATFINITE.E5M2.F32.PACK_AB_MERGE_C R7, RZ, R7, RZ ;  /* 0x00000007ff07723e */ /* 0x000fe200048060ff */
[----:B------:R1:W-:Y:S01]  /*1ecc0*/  @!P5 STG.E.U8 desc[UR20][R2.64+0xe0], R9 ;  /* 0x0000e0090200d986 */ /* 0x0003e2000c101114 */
[----:B------:R-:W-:Y:S02]  /*1ecd0*/  ISETP.LT.OR P5, PT, R0, 0xea, !P2 ;  /* 0x000000ea0000780c */ /* 0x000fe400057a1670 */
[----:B0-----:R-:W-:Y:S01]  /*1ece0*/  F2FP.SATFINITE.E5M2.F32.PACK_AB_MERGE_C R13, RZ, R4, RZ ;  /* 0x00000004ff0d723e */ /* 0x001fe200048060ff */
[----:B------:R-:W-:-:S06]  /*1ecf0*/  FMUL R4, R38, UR22 ;  /* 0x0000001626047c20 */ /* 0x000fcc0008400000 */
[----:B------:R-:W-:Y:S01]  /*1ed00*/  @!P6 STG.E.U8 desc[UR20][R2.64+0xe1], R11 ;  /* 0x0000e10b0200e986 */ /* 0x000fe2000c101114 */
[----:B------:R-:W-:-:S03]  /*1ed10*/  ISETP.LT.OR P6, PT, R0, 0xe9, !P3 ;  /* 0x000000e90000780c */ /* 0x000fc60005fc1670 */
[----:B------:R-:W-:Y:S01]  /*1ed20*/  @!P0 STG.E.U8 desc[UR20][R24.64+0xe0], R15 ;  /* 0x0000e00f18008986 */ /* 0x000fe2000c101114 */
[----:B------:R-:W-:-:S03]  /*1ed30*/  ISETP.LT.OR P0, PT, R0, 0xea, !P3 ;  /* 0x000000ea0000780c */ /* 0x000fc60005f01670 */
[----:B------:R0:W-:Y:S04]  /*1ed40*/  @!P1 STG.E.U8 desc[UR20][R24.64+0xe1], R7 ;  /* 0x0000e10718009986 */ /* 0x0001e8000c101114 */
[----:B------:R-:W3:Y:S01]  /*1ed50*/  LDL.LU R38, [R1+0x254] ;  /* 0x0002540001267983 */ /* 0x000ee20000300800 */
[----:B-1----:R-:W-:Y:S02]  /*1ed60*/  F2FP.SATFINITE.E5M2.F32.PACK_AB_MERGE_C R9, RZ, R5, RZ ;  /* 0x00000005ff09723e */ /* 0x002fe400048060ff */
[----:B0-----:R-:W-:Y:S01]  /*1ed70*/  F2FP.SATFINITE.E5M2.F32.PACK_AB_MERGE_C R7, RZ, R4, RZ ;  /* 0x00000004ff07723e */ /* 0x001fe200048060ff */
[----:B------:R-:W-:Y:S02]  /*1ed80*/  FMUL R4, R37, UR22 ;  /* 0x0000001625047c20 */ /* 0x000fe40008400000 */
[----:B------:R-:W3:Y:S01]  /*1ed90*/  LDL.LU R37, [R1+0x258] ;  /* 0x0002580001257983 */ /* 0x000ee20000300800 */
[----:B------:R-:W-:-:S02]  /*1eda0*/  F2FP.SATFINITE.E5M2.F32.PACK_AB_MERGE_C R11, RZ, R6, RZ ;  /* 0x00000006ff0b723e */ /* 0x000fc400048060ff */
[----:B------:R-:W-:Y:S01]  /*1edb0*/  F2FP.SATFINITE.E5M2.F32.PACK_AB_MERGE_C R15, RZ, R4, RZ ;  /* 0x00000004ff0f723e */ /* 0x000fe200048060ff */
[----:B------:R-:W-:Y:S04]  /*1edc0*/  @!P6 STG.E.U8 desc[UR20][R2.64+0xe8], R13 ;  /* 0x0000e80d0200e986 */ /* 0x000fe8000c101114 */
[----:B------:R0:W-:Y:S04]  /*1edd0*/  @!P0 STG.E.U8 desc[UR20][R2.64+0xe9], R9 ;  /* 0x0000e90902008986 */ /* 0x0001e8000c101114 */
[----:B------:R1:W-:Y:S01]  /*1ede0*/  @!P5 STG.E.U8 desc[UR20][R24.64+0xe9], R11 ;  /* 0x0000e90b1800d986 */ /* 0x0003e2000c101114 */
[----:B--2---:R-:W-:-:S03]  /*1edf0*/  FMUL R5, R36, UR22 ;  /* 0x0000001624057c20 */ /* 0x004fc60008400000 */
[----:B------:R-:W2:Y:S02]  /*1ee00*/  LDL.LU R36, [R1+0x25c] ;  /* 0x00025c0001247983 */ /* 0x000ea40000300800 */
[----:B0-----:R-:W-:Y:S01]  /*1ee10*/  F2FP.SATFINITE.E5M2.F32.PACK_AB_MERGE_C R9, RZ, R5, RZ ;  /* 0x00000005ff09723e */ /* 0x001fe200048060ff */
[----:B------:R-:W-:Y:S02]  /*1ee20*/  FMUL R6, R35, UR22 ;  /* 0x0000001623067c20 */ /* 0x000fe40008400000 */
[----:B------:R-:W2:Y:S01]  /*1ee30*/  LDL.LU R35, [R1+0x260] ;  /* 0x0002600001237983 */ /* 0x000ea20000300800 */
[----:B----4-:R-:W-:-:S03]  /*1ee40*/  FMUL R4, R34, UR22 ;  /* 0x0000001622047c20 */ /* 0x010fc60008400000 */
[----:B------:R-:W4:Y:S02]  /*1ee50*/  LDL.LU R34, [R1+0x264] ;  /* 0x0002640001227983 */ /* 0x000f240000300800 */
[----:B-1----:R-:W-:Y:S01]  /*1ee60*/  F2FP.SATFINITE.E5M2.F32.PACK_AB_MERGE_C R11, RZ, R4, RZ ;  /* 0x00000004ff0b723e */ /* 0x002fe200048060ff */
[----:B-----5:R-:W-:Y:S02]  /*1ee70*/  FMUL R4, R33, UR22 ;  /* 0x0000001621047c20 */ /* 0x020fe40008400000 */
[----:B------:R-:W5:Y:S03]  /*1ee80*/  LDL.LU R33, [R1+0x268] ;  /* 0x0002680001217983 */ /* 0x000f660000300800 */
[----:B------:R-:W-:Y:S01]  /*1ee90*/  F2FP.SATFINITE.E5M2.F32.PACK_AB_MERGE_C R13, RZ, R4, RZ ;  /* 0x00000004ff0d723e */ /* 0x000fe200048060ff */
        /* <DEDUP_REMOVED lines=9> */
[----:B------:R-:W-:-:S03]  /*1ef30*/  ISETP.LT.OR P1, PT, R0, 0xf1, !P2 ;  /* 0x000000f10000780c */ /* 0x000fc60005721670 */
[----:B------:R1:W-:Y:S01]  /*1ef40*/  @!P6 STG.E.U8 desc[UR20][R2.64+0xf0], R15 ;  /* 0x0000f00f0200e986 */ /* 0x0003e2000c101114 */
[C---:B------:R-:W-:Y:S02]  /*1ef50*/  ISETP.LT.OR P6, PT, R0.reuse, 0xf9, !P3 ;  /* 0x000000f90000780c */ /* 0x040fe40005fc1670 */
[----:B------:R-:W-:Y:S01]  /*1ef60*/  ISETP.LT.OR P3, PT, R0, 0xfa, !P3 ;  /* 0x000000fa0000780c */ /* 0x000fe20005f61670 */
[----:B------:R1:W-:Y:S01]  /*1ef70*/  @!P0 STG.E.U8 desc[UR20][R2.64+0xf1], R9 ;  /* 0x0000f10902008986 */ /* 0x0003e2000c101114 */
[----:B0-----:R-:W-:Y:S02]  /*1ef80*/  F2FP.SATFINITE.E5M2.F32.PACK_AB_MERGE_C R7, RZ, R6, RZ ;  /* 0x00000006ff07723e */ /* 0x001fe400048060ff */
[----:B-1----:R-:W-:Y:S02]  /*1ef90*/  F2FP.SATFINITE.E5M2.F32.PACK_AB_MERGE_C R15, RZ, R5, RZ ;  /* 0x00000005ff0f723e */ /* 0x002fe400048060ff */
[----:B------:R-:W-:Y:S01]  /*1efa0*/  F2FP.SATFINITE.E5M2.F32.PACK_AB_MERGE_C R9, RZ, R4, RZ ;  /* 0x00000004ff09723e */ /* 0x000fe200048060ff */
[----:B------:R-:W-:-:S02]  /*1efb0*/  FMUL R4, R38, UR22 ;  /* 0x0000001626047c20 */ /* 0x000fc40008400000 */
[----:B------:R-:W3:Y:S04]  /*1efc0*/  LDL.LU R38, [R1+0x274] ;  /* 0x0002740001267983 */ /* 0x000ee80000300800 */
[----:B------:R0:W-:Y:S01]  /*1efd0*/  @!P5 STG.E.U8 desc[UR20][R24.64+0xf1], R11 ;  /* 0x0000f10b1800d986 */ /* 0x0001e2000c101114 */
[----:B------:R-:W-:Y:S01]  /*1efe0*/  ISETP.LT.OR P5, PT, R0, 0xf9, !P2 ;  /* 0x000000f90000780c */ /* 0x000fe200057a1670 */
[----:B------:R-:W-:Y:S02]  /*1eff0*/  FMUL R5, R37, UR22 ;  /* 0x0000001625057c20 */ /* 0x000fe40008400000 */
[----:B------:R-:W3:Y:S04]  /*1f000*/  LDL.LU R37, [R1+0x278] ;  /* 0x0002780001257983 */ /* 0x000ee80000300800 */
[----:B------:R1:W-:Y:S04]  /*1f010*/  @!P1 STG.E.U8 desc[UR20][R24.64+0xf0], R7 ;  /* 0x0000f00718009986 */ /* 0x0003e8000c101114 */
[----:B------:R-:W-:Y:S04]  /*1f020*/  @!P6 STG.E.U8 desc[UR20][R2.64+0xf8], R13 ;  /* 0x0000f80d0200e986 */ /* 0x000fe8000c101114 */
[----:B------:R4:W-:Y:S01]  /*1f030*/  @!P3 STG.E.U8 desc[UR20][R2.64+0xf9], R15 ;  /* 0x0000f90f0200b986 */ /* 0x0009e2000c101114 */
[----:B0-----:R-:W-:-:S03]  /*1f040*/  F2FP.SATFINITE.E5M2.F32.PACK_AB_MERGE_C R11, RZ, R4, RZ ;  /* 0x00000004ff0b723e */ /* 0x001fc600048060ff */
[----:B------:R0:W-:Y:S01]  /*1f050*/  @!P5 STG.E.U8 desc[UR20][R24.64+0xf8], R9 ;  /* 0x0000f8091800d986 */ /* 0x0001e2000c101114 */
[----:B--2---:R-:W-:-:S03]  /*1f060*/  FMUL R6, R36, UR22 ;  /* 0x0000001624067c20 */ /* 0x004fc60008400000 */
[----:B------:R-:W2:Y:S01]  /*1f070*/  LDL.LU R36, [R1+0x27c] ;  /* 0x00027c0001247983 */ /* 0x000ea20000300800 */
[----:B-1----:R-:W-:-:S03]  /*1f080*/  FMUL R7, R35, UR22 ;  /* 0x0000001623077c20 */ /* 0x002fc60008400000 */
        /* <DEDUP_REMOVED lines=10> */
[----:B------:R-:W-:Y:S02]  /*1f130*/  ISETP.GE.AND P1, PT, R32, 0x81, PT ;  /* 0x000000812000780c */ /* 0x000fe40003f26270 */
[C---:B------:R-:W-:Y:S02]  /*1f140*/  ISETP.LT.OR P2, PT, R0.reuse, 0xfa, !P2 ;  /* 0x000000fa0000780c */ /* 0x040fe40005741670 */
[C---:B------:R-:W-:Y:S02]  /*1f150*/  ISETP.LT.OR P6, PT, R0.reuse, 0x1, !P1 ;  /* 0x000000010000780c */ /* 0x040fe40004fc1670 */
[----:B------:R-:W-:Y:S02]  /*1f160*/  ISETP.LT.OR P3, PT, R0, 0x2, !P1 ;  /* 0x000000020000780c */ /* 0x000fe40004f61670 */
[----:B------:R-:W-:Y:S02]  /*1f170*/  F2FP.SATFINITE.E5M2.F32.PACK_AB_MERGE_C R5, RZ, R5, RZ ;  /* 0x00000005ff05723e */ /* 0x000fe400048060ff */
[----:B------:R-:W-:-:S05]  /*1f180*/  ISETP.GE.AND P0, PT, R32, 0x89, PT ;  /* 0x000000892000780c */ /* 0x000fca0003f06270 */
[----:B------:R-:W-:Y:S01]  /*1f190*/  @!P2 STG.E.U8 desc[UR20][R24.64+0xf9], R11 ;  /* 0x0000f90b1800a986 */ /* 0x000fe2000c101114 */
[----:B------:R-:W-:-:S03]  /*1f1a0*/  F2FP.SATFINITE.E5M2.F32.PACK_AB_MERGE_C R13, RZ, R6, RZ ;  /* 0x00000006ff0d723e */ /* 0x000fc600048060ff */
[----:B------:R0:W-:Y:S01]  /*1f1b0*/  @!P6 STG.E.U8 desc[UR20][R28.64], R5 ;  /* 0x000000051c00e986 */ /* 0x0001e2000c101114 */
[C---:B------:R-:W-:Y:S02]  /*1f1c0*/  ISETP.LT.OR P6, PT, R0.reuse, 0x2, !P0 ;  /* 0x000000020000780c */ /* 0x040fe400047c1670 */
[C---:B------:R-:W-:Y:S01]  /*1f1d0*/  ISETP.LT.OR P5, PT, R0.reuse, 0x1, !P0 ;  /* 0x000000010000780c */ /* 0x040fe200047a1670 */
[----:B------:R1:W-:Y:S01]  /*1f1e0*/  @!P3 STG.E.U8 desc[UR20][R28.64+0x1], R13 ;  /* 0x0000010d1c00b986 */ /* 0x0003e2000c101114 */
[----:B------:R-:W-:Y:S02]  /*1f1f0*/  ISETP.LT.OR P2, PT, R0, 0xa, !P1 ;  /* 0x0000000a0000780c */ /* 0x000fe40004f41670 */
[----:B0-----:R-:W-:Y:S02]  /*1f200*/  F2FP.SATFINITE.E5M2.F32.PACK_AB_MERGE_C R5, RZ, R3, RZ ;  /* 0x00000003ff05723e */ /* 0x001fe400048060ff */
[----:B-1----:R-:W-:Y:S01]  /*1f210*/  F2FP.SATFINITE.E5M2.F32.PACK_AB_MERGE_C R13, RZ, R2, RZ ;  /* 0x00000002ff0d723e */ /* 0x002fe200048060ff */
[----:B------:R-:W-:-:S02]  /*1f220*/  FMUL R3, R38, UR22 ;  /* 0x0000001626037c20 */ /* 0x000fc40008400000 */
[----:B------:R-:W3:Y:S01]  /*1f230*/  LDL.LU R38, [R1+0x294] ;  /* 0x0002940001267983 */ /* 0x000ee20000300800 */
[----:B------:R-:W-:Y:S02]  /*1f240*/  F2FP.SATFINITE.E5M2.F32.PACK_AB_MERGE_C R11, RZ, R4, RZ ;  /* 0x00000004ff0b723e */ /* 0x000fe400048060ff */
[----:B------:R-:W-:Y:S01]  /*1f250*/  ISETP.LT.OR P3, PT, R0, 0x9, !P1 ;  /* 0x000000090000780c */ /* 0x000fe20004f61670 */
[----:B------:R0:W-:Y:S01]  /*1f260*/  @!P6 STG.E.U8 desc[UR20][R26.64+0x1], R9 ;  /* 0x000001091a00e986 */ /* 0x0001e2000c101114 */
[----:B------:R-:W-:-:S03]  /*1f270*/  FMUL R2, R37, UR22 ;  /* 0x0000001625027c20 */ /* 0x000fc60008400000 */
[----:B------:R-:W3:Y:S01]  /*1f280*/  LDL.LU R37, [R1+0x298] ;  /* 0x0002980001257983 */ /* 0x000ee20000300800 */
[----:B------:R-:W-:Y:S02]  /*1f290*/  F2FP.SATFINITE.E5M2.F32.PACK_AB_MERGE_C R7, RZ, R7, RZ ;  /* 0x00000007ff07723e */ /* 0x000fe400048060ff */
[----:B0-----:R-:W-:-:S03]  /*1f2a0*/  F2FP.SATFINITE.E5M2.F32.PACK_AB_MERGE_C R9, RZ, R2, RZ ;  /* 0x00000002ff09723e */ /* 0x001fc600048060ff */
        /* <DEDUP_REMOVED lines=8> */
[----:B------:R-:W2:Y:S03]  /*1f330*/  LDL.LU R35, [R1+0x2a0] ;  /* 0x0002a00001237983 */ /* 0x000ea60000300800 */
[----:B------:R-:W-:Y:S01]  /*1f340*/  F2FP.SATFINITE.E5M2.F32.PACK_AB_MERGE_C R15, RZ, R2, RZ ;  /* 0x00000002ff0f723e */ /* 0x000fe200048060ff */
[----:B----4-:R-:W-:Y:S02]  /*1f350*/  FMUL R2, R34, UR22 ;  /* 0x0000001622027c20 */ /* 0x010fe40008400000 */
[----:B------:R-:W4:Y:S01]  /*1f360*/  LDL.LU R34, [R1+0x2a4] ;  /* 0x0002a40001227983 */ /* 0x000f220000300800 */
[----:B-----5:R-:W-:-:S03]  /*1f370*/  FMUL R3, R33, UR22 ;  /* 0x0000001621037c20 */ /* 0x020fc60008400000 */
[----:B------:R-:W5:Y:S01]  /*1f380*/  LDL.LU R33, [R1+0x2a8] ;  /* 0x0002a80001217983 */ /* 0x000f620000300800 */
[----:B---3--:R-:W-:-:S03]  /*1f390*/  FMUL R4, R31, UR22 ;  /* 0x000000161f047c20 */ /* 0x008fc60008400000 */
[----:B------:R-:W3:Y:S01]  /*1f3a0*/  LDL.LU R31, [R1+0x2ac] ;  /* 0x0002ac00011f7983 */ /* 0x000ee20000300800 */
[----:B0-----:R-:W-:-:S03]  /*1f3b0*/  FMUL R5, R30, UR22 ;  /* 0x000000161e057c20 */ /* 0x001fc60008400000 */
[----:B------:R-:W3:Y:S01]  /*1f3c0*/  LDL.LU R30, [R1+0x2b0] ;  /* 0x0002b000011e7983 */ /* 0x000ee20000300800 */
[C---:B------:R-:W-:Y:S02]  /*1f3d0*/  ISETP.LT.OR P6, PT, R0.reuse, 0xa, !P0 ;  /* 0x0000000a0000780c */ /* 0x040fe400047c1670 */
[C---:B------:R-:W-:Y:S02]  /*1f3e0*/  ISETP.LT.OR P5, PT, R0.reuse, 0x9, !P0 ;  /* 0x000000090000780c */ /* 0x040fe400047a1670 */
[C---:B------:R-:W-:Y:S02]  /*1f3f0*/  ISETP.LT.OR P3, PT, R0.reuse, 0x11, !P1 ;  /* 0x000000110000780c */ /* 0x040fe40004f61670 */
[----:B------:R-:W-:-:S07]  /*1f400*/  ISETP.LT.OR P2, PT, R0, 0x12, !P1 ;  /* 0x000000120000780c */ /* 0x000fce0004f41670 */
[----:B------:R0:W-:Y:S01]  /*1f410*/  @!P6 STG.E.U8 desc[UR20][R26.64+0x9], R7 ;  /* 0x000009071a00e986 */ /* 0x0001e2000c101114 */
[----:B------:R-:W-:-:S03]  /*1f420*/  ISETP.LT.OR P6, PT, R0, 0x12, !P0 ;  /* 0x000000120000780c */ /* 0x000fc600047c1670 */
[----:B------:R-:W-:Y:S01]  /*1f430*/  @!P5 STG.E.U8 desc[UR20][R26.64+0x8], R13 ;  /* 0x0000080d1a00d986 */ /* 0x000fe2000c101114 */
[----:B------:R-:W-:-:S03]  /*1f440*/  ISETP.LT.OR P5, PT, R0, 0x11, !P0 ;  /* 0x000000110000780c */ /* 0x000fc600047a1670 */
[----:B------:R1:W-:Y:S01]  /*1f450*/  @!P3 STG.E.U8 desc[UR20][R28.64+0x10], R9 ;  /* 0x000010091c00b986 */ /* 0x0003e2000c101114 */
[C---:B------:R-:W-:Y:S02]  /*1f460*/  ISETP.LT.OR P3, PT, R0.reuse, 0x19, !P1 ;  /* 0x000000190000780c */ /* 0x040fe40004f61670 */
[----:B0-----:R-:W-:Y:S01]  /*1f470*/  F2FP.SATFINITE.E5M2.F32.PACK_AB_MERGE_C R7, RZ, R2, RZ ;  /* 0x00000002ff07723e */ /* 0x001fe200048060ff */
[----:B------:R0:W-:Y:S01]  /*1f480*/  @!P2 STG.E.U8 desc[UR20][R28.64+0x11], R11 ;  /* 0x0000110b1c00a986 */ /* 0x0001e2000c101114 */
[----:B------:R-:W-:Y:S02]  /*1f490*/  ISETP.LT.OR P2, PT, R0, 0x1a, !P1 ;  /* 0x0000001a0000780c */ /* 0x000fe40004f41670 */
[----:B-1----:R-:W-:Y:S01]  /*1f4a0*/  F2FP.SATFINITE.E5M2.F32.PACK_AB_MERGE_C R9, RZ, R3, RZ ;  /* 0x00000003ff09723e */ /* 0x002fe200048060ff */
[----:B------:R-:W-:Y:S02]  /*1f4b0*/  FMUL R2, R38, UR22 ;  /* 0x0000001626027c20 */ /* 0x000fe40008400000 */
[----:B------:R-:W3:Y:S01]  /*1f4c0*/  LDL.LU R38, [R1+0x2b4] ;  /* 0x0002b40001267983 */ /* 0x000ee20000300800 */
[----:B0-----:R-:W-:-:S03]  /*1f4d0*/  F2FP.SATFINITE.E5M2.F32.PACK_AB_MERGE_C R11, RZ, R4, RZ ;  /* 0x00000004ff0b723e */ /* 0x001fc600048060ff */
[----:B------:R0:W-:Y:S01]  /*1f4e0*/  @!P6 STG.E.U8 desc[UR20][R26.64+0x11], R7 ;  /* 0x000011071a00e986 */ /* 0x0001e2000c101114 */
[----:B------:R-:W-:Y:S01]  /*1f4f0*/  ISETP.LT.OR P6, PT, R0, 0x1a, !P0 ;  /* 0x0000001a0000780c */ /* 0x000fe200047c1670 */
[----:B------:R-:W-:Y:S02]  /*1f500*/  FMUL R3, R37, UR22 ;  /* 0x0000001625037c20 */ /* 0x000fe40008400000 */
[----:B------:R-:W3:Y:S01]  /*1f510*/  LDL.LU R37, [R1+0x2b8] ;  /* 0x0002b80001257983 */ /* 0x000ee20000300800 */
[----:B0-----:R-:W-:-:S03]  /*1f520*/  F2FP.SATFINITE.E5M2.F32.PACK_AB_MERGE_C R7, RZ, R2, RZ ;  /* 0x00000002ff07723e */ /* 0x001fc600048060ff */
[----:B------:R-:W-:Y:S04]  /*1f530*/  @!P5 STG.E.U8 desc[UR20][R26.64+0x10], R15 ;  /* 0x0000100f1a00d986 */ /* 0x000fe8000c101114 */
        /* <DEDUP_REMOVED lines=13> */
[----:B------:R-:W5:Y:S02]  /*1f610*/  LDL.LU R33, [R1+0x2c8] ;  /* 0x0002c80001217983 */ /* 0x000f640000300800 */
        /* <DEDUP_REMOVED lines=8> */
[----:B------:R-:W-:Y:S02]  /*1f6a0*/  F2FP.SATFINITE.E5M2.F32.PACK_AB_MERGE_C R5, RZ, R5, RZ ;  /* 0x00000005ff05723e */ /* 0x000fe400048060ff */
[----:B------:R-:W-:-:S05]  /*1f6b0*/  ISETP.LT.OR P6, PT, R0, 0x22, !P0 ;  /* 0x000000220000780c */ /* 0x000fca00047c1670 */
[----:B------:R0:W-:Y:S01]  /*1f6c0*/  @!P5 STG.E.U8 desc[UR20][R26.64+0x18], R5 ;  /* 0x000018051a00d986 */ /* 0x0001e2000c101114 */
[----:B------:R-:W-:-:S03]  /*1f6d0*/  ISETP.LT.OR P5, PT, R0, 0x21, !P0 ;  /* 0x000000210000780c */ /* 0x000fc600047a1670 */
[----:B------:R-:W-:Y:S01]  /*1f6e0*/  @!P3 STG.E.U8 desc[UR20][R28.64+0x20], R9 ;  /* 0x000020091c00b986 */ /* 0x000fe2000c101114 */
[----:B------:R-:W-:-:S03]  /*1f6f0*/  ISETP.LT.OR P3, PT, R0, 0x29, !P1 ;  /* 0x000000290000780c */ /* 0x000fc60004f61670 */
[----:B------:R1:W-:Y:S01]  /*1f700*/  @!P2 STG.E.U8 desc[UR20][R28.64+0x21], R11 ;  /* 0x0000210b1c00a986 */ /* 0x0003e2000c101114 */
[----:B------:R-:W-:Y:S02]  /*1f710*/  ISETP.LT.OR P2, PT, R0, 0x2a, !P1 ;  /* 0x0000002a0000780c */ /* 0x000fe40004f41670 */
[----:B0-----:R-:W-:Y:S02]  /*1f720*/  F2FP.SATFINITE.E5M2.F32.PACK_AB_MERGE_C R5, RZ, R3, RZ ;  /* 0x00000003ff05723e */ /* 0x001fe400048060ff */
[----:B-1----:R-:W-:Y:S01]  /*1f730*/  F2FP.SATFINITE.E5M2.F32.PACK_AB_MERGE_C R11, RZ, R2, RZ ;  /* 0x00000002ff0b723e */ /* 0x002fe200048060ff */
[----:B------:R-:W-:Y:S02]  /*1f740*/  FMUL R2, R38, UR22 ;  /* 0x0000001626027c20 */ /* 0x000fe40008400000 */
[----:B------:R-:W3:Y:S01]  /*1f750*/  LDL.LU R38, [R1+0x2d4] ;  /* 0x0002d40001267983 */ /* 0x000ee20000300800 */
[----:B------:R-:W-:-:S03]  /*1f760*/  F2FP.SATFINITE.E5M2.F32.PACK_AB_MERGE_C R9, RZ, R4, RZ ;  /* 0x00000004ff09723e */ /* 0x000fc600048060ff */
[----:B------:R-:W-:Y:S01]  /*1f770*/  @!P6 STG.E.U8 desc[UR20][R26.64+0x21], R5 ;  /* 0x000021051a00e986 */ /* 0x000fe2000c101114 */
[----:B------:R-:W-:Y:S01]  /*1f780*/  ISETP.LT.OR P6, PT, R0, 0x2a, !P0 ;  /* 0x0000002a0000780c */ /* 0x000fe200047c1670 */
[----:B------:R-:W-:Y:S02]  /*1f790*/  FMUL R3, R37, UR22 ;  /* 0x0000001625037c20 */ /* 0x000fe40008400000 */
[----:B------:R-:W3:Y:S04]  /*1f7a0*/  LDL.LU R37, [R1+0x2d8] ;  /* 0x0002d80001257983 */ /* 0x000ee80000300800 */
[----:B------:R-:W-:Y:S04]  /*1f7b0*/  @!P5 STG.E.U8 desc[UR20][R26.64+0x20], R13 ;  /* 0x0000200d1a00d986 */ /* 0x000fe8000c101114 */
[----:B------:R0:W-:Y:S04]  /*1f7c0*/  @!P3 STG.E.U8 desc[UR20][R28.64+0x28], R7 ;  /* 0x000028071c00b986 */ /* 0x0001e8000c101114 */
[----:B------:R1:W-:Y:S01]  /*1f7d0*/  @!P2 STG.E.U8 desc[UR20][R28.64+0x29], R9 ;  /* 0x000029091c00a986 */ /* 0x0003e2000c101114 */
[----:B0-----:R-:W-:-:S02]  /*1f7e0*/  F2FP.SATFINITE.E5M2.F32.PACK_AB_MERGE_C R7, RZ, R2, RZ ;  /* 0x00000002ff07723e */ /* 0x001fc400048060ff */
[----:B-1----:R-:W-:-:S03]  /*1f7f0*/  F2FP.SATFINITE.E5M2.F32.PACK_AB_MERGE_C R9, RZ, R3, RZ ;  /* 0x00000003ff09723e */ /* 0x002fc600048060ff */
[----:B------:R0:W-:Y:S01]  /*1f800*/  @!P6 STG.E.U8 desc[UR20][R26.64+0x29], R7 ;  /* 0x000029071a00e986 */ /* 0x0001e2000c101114 */
[----:B--2---:R-:W-:-:S03]  /*1f810*/  FMUL R4, R36, UR22 ;  /* 0x0000001624047c20 */ /* 0x004fc60008400000 */
[----:B------:R-:W2:Y:S02]  /*1f820*/  LDL.LU R36, [R1+0x2dc] ;  /* 0x0002dc0001247983 */ /* 0x000ea40000300800 */
[----:B------:R-:W-:Y:S01]  /*1f830*/  F2FP.SATFINITE.E5M2.F32.PACK_AB_MERGE_C R13, RZ, R4, RZ ;  /* 0x00000004ff0d723e */ /* 0x000fe200048060ff */
        /* <DEDUP_REMOVED lines=15> */
[----:B------:R-:W-:Y:S01]  /*1f930*/  @!P5 STG.E.U8 desc[UR20][R26.64+0x28], R11 ;  /* 0x0000280b1a00d986 */ /* 0x000fe2000c101114 */
[----:B------:R-:W-:-:S03]  /*1f940*/  ISETP.LT.OR P5, PT, R0, 0x31, !P0 ;  /* 0x000000310000780c */ /* 0x000fc600047a1670 */
[----:B------:R0:W-:Y:S01]  /*1f950*/  @!P2 STG.E.U8 desc[UR20][R28.64+0x31], R13 ;  /* 0x0000310d1c00a986 */ /* 0x0001e2000c101114 */
[----:B------:R-:W-:-:S03]  /*1f960*/  ISETP.LT.OR P2, PT, R0, 0x3a, !P1 ;  /* 0x0000003a0000780c */ /* 0x000fc60004f41670 */
[----:B------:R1:W-:Y:S01]  /*1f970*/  @!P3 STG.E.U8 desc[UR20][R28.64+0x30], R9 ;  /* 0x000030091c00b986 */ /* 0x0003e2000c101114 */
[----:B------:R-:W-:Y:S02]  /*1f980*/  ISETP.LT.OR P3, PT, R0, 0x39, !P1 ;  /* 0x000000390000780c */ /* 0x000fe40004f61670 */
[----:B------:R-:W-:Y:S02]  /*1f990*/  F2FP.SATFINITE.E5M2.F32.PACK_AB_MERGE_C R5, RZ, R5, RZ ;  /* 0x00000005ff05723e */ /* 0x000fe400048060ff */
[----:B0-----:R-:W-:Y:S02]  /*1f9a0*/  F2FP.SATFINITE.E5M2.F32.PACK_AB_MERGE_C R13, RZ, R2, RZ ;  /* 0x00000002ff0d723e */ /* 0x001fe400048060ff */
[----:B-1----:R-:W-:Y:S01]  /*1f9b0*/  F2FP.SATFINITE.E5M2.F32.PACK_AB_MERGE_C R9, RZ, R3, RZ ;  /* 0x00000003ff09723e */ /* 0x002fe200048060ff */
[----:B------:R-:W-:Y:S02]  /*1f9c0*/  FMUL R3, R38, UR22 ;  /* 0x0000001626037c20 */ /* 0x000fe40008400000 */
[----:B------:R-:W3:Y:S01]  /*1f9d0*/  LDL.LU R38, [R1+0x2f4] ;  /* 0x0002f40001267983 */ /* 0x000ee20000300800 */
[----:B------:R-:W-:-:S03]  /*1f9e0*/  F2FP.SATFINITE.E5M2.F32.PACK_AB_MERGE_C R11, RZ, R4, RZ ;  /* 0x00000004ff0b723e */ /* 0x000fc600048060ff */
[----:B------:R0:W-:Y:S01]  /*1f9f0*/  @!P6 STG.E.U8 desc[UR20][R26.64+0x31], R7 ;  /* 0x000031071a00e986 */ /* 0x0001e2000c101114 */
[----:B------:R-:W-:-:S03]  /*1fa00*/  FMUL R2, R37, UR22 ;  /* 0x0000001625027c20 */ /* 0x000fc60008400000 */
[----:B------:R-:W3:Y:S01]  /*1fa10*/  LDL.LU R37, [R1+0x2f8] ;  /* 0x0002f80001257983 */ /* 0x000ee20000300800 */
[----:B------:R-:W-:Y:S02]  /*1fa20*/  ISETP.LT.OR P6, PT, R0, 0x3a, !P0 ;  /* 0x0000003a0000780c */ /* 0x000fe400047c1670 */
[----:B0-----:R-:W-:Y:S01]  /*1fa30*/  F2FP.SATFINITE.E5M2.F32.PACK_AB_MERGE_C R7, RZ, R2, RZ ;  /* 0x00000002ff07723e */ /* 0x001fe200048060ff */
[----:B------:R0:W-:Y:S04]  /*1fa40*/  @!P5 STG.E.U8 desc[UR20][R26.64+0x30], R5 ;  /* 0x000030051a00d986 */ /* 0x0001e8000c101114 */
[----:B------:R-:W-:Y:S04]  /*1fa50*/  @!P2 STG.E.U8 desc[UR20][R28.64+0x39], R11 ;  /* 0x0000390b1c00a986 */ /* 0x000fe8000c101114 */
[----:B------:R1:W-:Y:S01]  /*1fa60*/  @!P3 STG.E.U8 desc[UR20][R28.64+0x38], R9 ;  /* 0x000038091c00b986 */ /* 0x0003e2000c101114 */
[----:B0-----:R-:W-:-:S05]  /*1fa70*/  F2FP.SATFINITE.E5M2.F32.PACK_AB_MERGE_C R5, RZ, R3, RZ ;  /* 0x00000003ff05723e */ /* 0x001fca00048060ff */
        /* <DEDUP_REMOVED lines=42> */
[----:B------:R-:W-:Y:S01]  /*1fd20*/  F2FP.SATFINITE.E5M2.F32.PACK_AB_MERGE_C R11, RZ, R4, RZ ;  /* 0x00000004ff0b723e */ /* 0x000fe200048060ff */
[----:B------:R-:W-:Y:S02]  /*1fd30*/  FMUL R2, R35, UR22 ;  /* 0x0000001623027c20 */ /* 0x000fe40008400000 */
[----:B------:R-:W2:Y:S03]  /*1fd40*/  LDL.LU R35, [R1+0x320] ;  /* 0x0003200001237983 */ /* 0x000ea60000300800 */
[----:B-1----:R-:W-:Y:S01]  /*1fd50*/  F2FP.SATFINITE.E5M2.F32.PACK_AB_MERGE_C R13, RZ, R2, RZ ;  /* 0x00000002ff0d723e */ /* 0x002fe200048060ff */
        /* <DEDUP_REMOVED lines=146> */
[----:B------:R-:W-:-:S03]  /*20680*/  FMUL R3, R37, UR22 ;  /* 0x0000001625037c20 */ /* 0x000fc60008400000 */
[----:B------:R-:W3:Y:S04]  /*20690*/  LDL.LU R37, [R1+0x398] ;  /* 0x0003980001257983 */ /* 0x000ee80000300800 */
[----:B------:R-:W-:Y:S04]  /*206a0*/  @!P5 STG.E.U8 desc[UR20][R26.64+0x80], R13 ;  /* 0x0000800d1a00d986 */ /* 0x000fe8000c101114 */
[----:B------:R0:W-:Y:S04]  /*206b0*/  @!P3 STG.E.U8 desc[UR20][R28.64+0x88], R7 ;  /* 0x000088071c00b986 */ /* 0x0001e8000c101114 */
[----:B------:R1:W-:Y:S01]  /*206c0*/  @!P2 STG.E.U8 desc[UR20][R28.64+0x89], R9 ;  /* 0x000089091c00a986 */ /* 0x0003e2000c101114 */
[----:B0-----:R-:W-:-:S02]  /*206d0*/  F2FP.SATFINITE.E5M2.F32.PACK_AB_MERGE_C R7, RZ, R2, RZ ;  /* 0x00000002ff07723e */ /* 0x001fc400048060ff */
[----:B-1----:R-:W-:Y:S01]  /*206e0*/  F2FP.SATFINITE.E5M2.F32.PACK_AB_MERGE_C R9, RZ, R3, RZ ;  /* 0x00000003ff09723e */ /* 0x002fe200048060ff */
[----:B--2---:R-:W-:Y:S02]  /*206f0*/  FMUL R4, R36, UR22 ;  /* 0x0000001624047c20 */ /* 0x004fe40008400000 */
[----:B------:R-:W2:Y:S03]  /*20700*/  LDL.LU R36, [R1+0x39c] ;  /* 0x00039c0001247983 */ /* 0x000ea60000300800 */
[----:B------:R-:W-:Y:S01]  /*20710*/  F2FP.SATFINITE.E5M2.F32.PACK_AB_MERGE_C R13, RZ, R4, RZ ;  /* 0x00000004ff0d723e */ /* 0x000fe200048060ff */
[----:B------:R-:W-:Y:S02]  /*20720*/  FMUL R5, R35, UR22 ;  /* 0x0000001623057c20 */ /* 0x000fe40008400000 */
[----:B------:R-:W2:Y:S01]  /*20730*/  LDL.LU R35, [R1+0x3a0] ;  /* 0x0003a00001237983 */ /* 0x000ea20000300800 */
[----:B----4-:R-:W-:-:S03]  /*20740*/  FMUL R2, R34, UR22 ;  /* 0x0000001622027c20 */ /* 0x010fc60008400000 */
[----:B------:R-:W4:Y:S01]  /*20750*/  LDL.LU R34, [R1+0x3a4] ;  /* 0x0003a40001227983 */ /* 0x000f220000300800 */
[----:B-----5:R-:W-:-:S03]  /*20760*/  FMUL R3, R33, UR22 ;  /* 0x0000001621037c20 */ /* 0x020fc60008400000 */
[----:B------:R-:W5:Y:S01]  /*20770*/  LDL.LU R33, [R1+0x3a8] ;  /* 0x0003a80001217983 */ /* 0x000f620000300800 */
        /* <DEDUP_REMOVED lines=16> */
[----:B------:R-:W-:Y:S01]  /*20880*/  @!P2 STG.E.U8 desc[UR20][R28.64+0x91], R13 ;  /* 0x0000910d1c00a986 */ /* 0x000fe2000c101114 */
[----:B------:R-:W-:Y:S02]  /*20890*/  ISETP.LT.OR P2, PT, R0, 0x9a, !P1 ;  /* 0x0000009a0000780c */ /* 0x000fe40004f41670 */
        /* <DEDUP_REMOVED lines=82> */
[----:B------:R0:W-:Y:S01]  /*20dc0*/  @!P6 STG.E.U8 desc[UR20][R26.64+0xb1], R7 ;  /* 0x0000b1071a00e986 */ /* 0x0001e2000c101114 */
[----:B------:R-:W-:-:S03]  /*20dd0*/  FMUL R3, R38, UR22 ;  /* 0x0000001626037c20 */ /* 0x000fc60008400000 */
[----:B------:R-:W3:Y:S01]  /*20de0*/  LDL.LU R38, [R1+0x3f4] ;  /* 0x0003f40001267983 */ /* 0x000ee20000300800 */
[----:B------:R-:W-:Y:S02]  /*20df0*/  F2FP.SATFINITE.E5M2.F32.PACK_AB_MERGE_C R11, RZ, R4, RZ ;  /* 0x00000004ff0b723e */ /* 0x000fe400048060ff */
[----:B------:R-:W-:Y:S01]  /*20e00*/  ISETP.LT.OR P6, PT, R0, 0xba, !P0 ;  /* 0x000000ba0000780c */ /* 0x000fe200047c1670 */
[----:B------:R-:W-:Y:S02]  /*20e10*/  FMUL R2, R37, UR22 ;  /* 0x0000001625027c20 */ /* 0x000fe40008400000 */
[----:B------:R-:W3:Y:S03]  /*20e20*/  LDL.LU R37, [R1+0x3f8] ;  /* 0x0003f80001257983 */ /* 0x000ee60000300800 */
        /* <DEDUP_REMOVED lines=31> */
[----:B-1----:R-:W-:-:S03]  /*21020*/  F2FP.SATFINITE.E5M2.F32.PACK_AB_MERGE_C R9, RZ, R3, RZ ;  /* 0x00000003ff09723e */ /* 0x002fc600048060ff */
[----:B------:R0:W-:Y:S01]  /*21030*/  @!P6 STG.E.U8 desc[UR20][R26.64+0xc1], R7 ;  /* 0x0000c1071a00e986 */ /* 0x0001e2000c101114 */
[----:B------:R-:W-:Y:S01]  /*21040*/  FMUL R2, R38, UR22 ;  /* 0x0000001626027c20 */ /* 0x000fe20008400000 */
[----:B------:R-:W-:Y:S02]  /*21050*/  ISETP.LT.OR P6, PT, R0, 0xca, !P0 ;  /* 0x000000ca0000780c */ /* 0x000fe400047c1670 */
[----:B------:R-:W3:Y:S01]  /*21060*/  LDL.LU R38, [R1+0x414] ;  /* 0x0004140001267983 */ /* 0x000ee20000300800 */
[----:B------:R-:W-:Y:S01]  /*21070*/  F2FP.SATFINITE.E5M2.F32.PACK_AB_MERGE_C R13, RZ, R4, RZ ;  /* 0x00000004ff0d723e */ /* 0x000fe200048060ff */
        /* <DEDUP_REMOVED lines=24> */
[C---:B------:R-:W-:Y:S01]  /*21200*/  ISETP.LT.OR P3, PT, R0.reuse, 0xd1, !P1 ;  /* 0x000000d10000780c */ /* 0x040fe20004f61670 */
[----:B------:R-:W3:Y:S01]  /*21210*/  LDL.LU R40, [R1+0x434] ;  /* 0x0004340001287983 */ /* 0x000ee20000300800 */
[C---:B------:R-:W-:Y:S02]  /*21220*/  ISETP.LT.OR P2, PT, R0.reuse, 0xd2, !P1 ;  /* 0x000000d20000780c */ /* 0x040fe40004f41670 */
[----:B------:R-:W-:Y:S02]  /*21230*/  ISETP.LT.OR P6, PT, R0, 0xd2, !P0 ;  /* 0x000000d20000780c */ /* 0x000fe400047c1670 */
[----:B------:R-:W-:-:S05]  /*21240*/  F2FP.SATFINITE.E5M2.F32.PACK_AB_MERGE_C R5, RZ, R5, RZ ;  /* 0x00000005ff05723e */ /* 0x000fca00048060ff */
[----:B------:R0:W-:Y:S01]  /*21250*/  @!P5 STG.E.U8 desc[UR20][R26.64+0xc8], R5 ;  /* 0x0000c8051a00d986 */ /* 0x0001e2000c101114 */
[----:B------:R-:W-:-:S03]  /*21260*/  ISETP.LT.OR P5, PT, R0, 0xd1, !P0 ;  /* 0x000000d10000780c */ /* 0x000fc600047a1670 */
[----:B------:R-:W-:Y:S01]  /*21270*/  @!P3 STG.E.U8 desc[UR20][R28.64+0xd0], R9 ;  /* 0x0000d0091c00b986 */ /* 0x000fe2000c101114 */
[----:B------:R-:W-:-:S03]  /*21280*/  ISETP.LT.OR P3, PT, R0, 0xd9, !P1 ;  /* 0x000000d90000780c */ /* 0x000fc60004f61670 */
[----:B------:R1:W-:Y:S01]  /*21290*/  @!P2 STG.E.U8 desc[UR20][R28.64+0xd1], R11 ;  /* 0x0000d10b1c00a986 */ /* 0x0003e2000c101114 */
[----:B0-----:R-:W-:Y:S02]  /*212a0*/  F2FP.SATFINITE.E5M2.F32.PACK_AB_MERGE_C R5, RZ, R3, RZ ;  /* 0x00000003ff05723e */ /* 0x001fe400048060ff */
[----:B------:R-:W-:-:S03]  /*212b0*/  ISETP.LT.OR P2, PT, R0, 0xda, !P1 ;  /* 0x000000da0000780c */ /* 0x000fc60004f41670 */
[----:B------:R-:W-:Y:S01]  /*212c0*/  @!P6 STG.E.U8 desc[UR20][R26.64+0xd1], R5 ;  /* 0x0000d1051a00e986 */ /* 0x000fe2000c101114 */
[----:B-1----:R-:W-:Y:S02]  /*212d0*/  F2FP.SATFINITE.E5M2.F32.PACK_AB_MERGE_C R11, RZ, R2, RZ ;  /* 0x00000002ff0b723e */ /* 0x002fe400048060ff */
[----:B------:R-:W-:Y:S01]  /*212e0*/  ISETP.LT.OR P6, PT, R0, 0xda, !P0 ;  /* 0x000000da0000780c */ /* 0x000fe200047c1670 */
[----:B------:R-:W-:Y:S02]  /*212f0*/  FMUL R2, R38, UR22 ;  /* 0x0000001626027c20 */ /* 0x000fe40008400000 */
[----:B------:R-:W3:Y:S01]  /*21300*/  LDL.LU R38, [R1+0x438] ;  /* 0x0004380001267983 */ /* 0x000ee20000300800 */
[----:B------:R-:W-:Y:S01]  /*21310*/  F2FP.SATFINITE.E5M2.F32.PACK_AB_MERGE_C R9, RZ, R4, RZ ;  /* 0x00000004ff09723e */ /* 0x000fe200048060ff */
        /* <DEDUP_REMOVED lines=14> */
[----:B------:R-:W4:Y:S02]  /*21400*/  LDL.LU R34, [R1+0x448] ;  /* 0x0004480001227983 */ /* 0x000f240000300800 */
[----:B0-----:R-:W-:Y:S01]  /*21410*/  F2FP.SATFINITE.E5M2.F32.PACK_AB_MERGE_C R7, RZ, R2, RZ ;  /* 0x00000002ff07723e */ /* 0x001fe200048060ff */
[----:B-----5:R-:W-:Y:S02]  /*21420*/  FMUL R3, R33, UR22 ;  /* 0x0000001621037c20 */ /* 0x020fe40008400000 */
[----:B------:R-:W5:Y:S01]  /*21430*/  LDL.LU R33, [R1+0x44c] ;  /* 0x00044c0001217983 */ /* 0x000f620000300800 */
[----:B---3--:R-:W-:-:S03]  /*21440*/  FMUL R4, R31, UR22 ;  /* 0x000000161f047c20 */ /* 0x008fc60008400000 */
        /* <DEDUP_REMOVED lines=13> */
[----:B------:R-:W-:Y:S02]  /*21520*/  F2FP.SATFINITE.E5M2.F32.PACK_AB_MERGE_C R5, RZ, R5, RZ ;  /* 0x00000005ff05723e */ /* 0x000fe400048060ff */
[----:B0-----:R-:W-:Y:S01]  /*21530*/  F2FP.SATFINITE.E5M2.F32.PACK_AB_MERGE_C R11, RZ, R4, RZ ;  /* 0x00000004ff0b723e */ /* 0x001fe200048060ff */
[----:B------:R-:W-:Y:S01]  /*21540*/  @!P6 STG.E.U8 desc[UR20][R26.64+0xe1], R7 ;  /* 0x0000e1071a00e986 */ /* 0x000fe2000c101114 */
[C---:B------:R-:W-:Y:S02]  /*21550*/  ISETP.LT.OR P6, PT, R0.reuse, 0xea, !P0 ;  /* 0x000000ea0000780c */ /* 0x040fe400047c1670 */
[----:B-1----:R-:W-:Y:S01]  /*21560*/  F2FP.SATFINITE.E5M2.F32.PACK_AB_MERGE_C R9, RZ, R3, RZ ;  /* 0x00000003ff09723e */ /* 0x002fe200048060ff */
[----:B------:R0:W-:Y:S01]  /*21570*/  @!P5 STG.E.U8 desc[UR20][R26.64+0xe0], R5 ;  /* 0x0000e0051a00d986 */ /* 0x0001e2000c101114 */
[----:B------:R-:W-:-:S03]  /*21580*/  ISETP.LT.OR P5, PT, R0, 0xe9, !P0 ;  /* 0x000000e90000780c */ /* 0x000fc600047a1670 */
[----:B------:R-:W-:Y:S01]  /*21590*/  @!P2 STG.E.U8 desc[UR20][R28.64+0xe9], R11 ;  /* 0x0000e90b1c00a986 */ /* 0x000fe2000c101114 */
[----:B------:R-:W-:Y:S01]  /*215a0*/  ISETP.LT.OR P2, PT, R0, 0xf2, !P1 ;  /* 0x000000f20000780c */ /* 0x000fe20004f41670 */
[----:B------:R-:W-:Y:S02]  /*215b0*/  FMUL R3, R40, UR22 ;  /* 0x0000001628037c20 */ /* 0x000fe40008400000 */
[----:B------:R1:W-:Y:S01]  /*215c0*/  @!P3 STG.E.U8 desc[UR20][R28.64+0xe8], R9 ;  /* 0x0000e8091c00b986 */ /* 0x0003e2000c101114 */
[----:B------:R-:W-:Y:S02]  /*215d0*/  ISETP.LT.OR P3, PT, R0, 0xf1, !P1 ;  /* 0x000000f10000780c */ /* 0x000fe40004f61670 */
[----:B------:R-:W-:Y:S01]  /*215e0*/  F2FP.SATFINITE.E5M2.F32.PACK_AB_MERGE_C R13, RZ, R2, RZ ;  /* 0x00000002ff0d723e */ /* 0x000fe200048060ff */
[----:B------:R-:W-:Y:S01]  /*215f0*/  FMUL R2, R38, UR22 ;  /* 0x0000001626027c20 */ /* 0x000fe20008400000 */
[----:B------:R-:W-:Y:S01]  /*21600*/  FMUL R4, R37, UR22 ;  /* 0x0000001625047c20 */ /* 0x000fe20008400000 */
[----:B------:R-:W-:-:S03]  /*21610*/  F2FP.SATFINITE.E5M2.F32.PACK_AB_MERGE_C R3, RZ, R3, RZ ;  /* 0x00000003ff03723e */ /* 0x000fc600048060ff */
[----:B0-----:R-:W-:Y:S02]  /*21620*/  F2FP.SATFINITE.E5M2.F32.PACK_AB_MERGE_C R5, RZ, R2, RZ ;  /* 0x00000002ff05723e */ /* 0x001fe400048060ff */
[----:B------:R-:W-:Y:S01]  /*21630*/  F2FP.SATFINITE.E5M2.F32.PACK_AB_MERGE_C R7, RZ, R4, RZ ;  /* 0x00000004ff07723e */ /* 0x000fe200048060ff */
[----:B------:R-:W-:Y:S01]  /*21640*/  @!P5 STG.E.U8 desc[UR20][R26.64+0xe8], R13 ;  /* 0x0000e80d1a00d986 */ /* 0x000fe2000c101114 */
[----:B------:R-:W-:-:S03]  /*21650*/  ISETP.LT.OR P5, PT, R0, 0xf1, !P0 ;  /* 0x000000f10000780c */ /* 0x000fc600047a1670 */
[----:B------:R-:W-:Y:S01]  /*21660*/  @!P6 STG.E.U8 desc[UR20][R26.64+0xe9], R3 ;  /* 0x0000e9031a00e986 */ /* 0x000fe2000c101114 */
[----:B------:R-:W-:-:S03]  /*21670*/  ISETP.LT.OR P6, PT, R0, 0xf2, !P0 ;  /* 0x000000f20000780c */ /* 0x000fc600047c1670 */
[----:B------:R0:W-:Y:S01]  /*21680*/  @!P2 STG.E.U8 desc[UR20][R28.64+0xf1], R7 ;  /* 0x0000f1071c00a986 */ /* 0x0001e2000c101114 */
[C---:B------:R-:W-:Y:S02]  /*21690*/  ISETP.LT.OR P2, PT, R0.reuse, 0xf9, !P1 ;  /* 0x000000f90000780c */ /* 0x040fe40004f41670 */
[C---:B------:R-:W-:Y:S01]  /*216a0*/  ISETP.LT.OR P1, PT, R0.reuse, 0xfa, !P1 ;  /* 0x000000fa0000780c */ /* 0x040fe20004f21670 */
[----:B------:R3:W-:Y:S01]  /*216b0*/  @!P3 STG.E.U8 desc[UR20][R28.64+0xf0], R5 ;  /* 0x0000f0051c00b986 */ /* 0x0007e2000c101114 */
[C---:B------:R-:W-:Y:S02]  /*216c0*/  ISETP.LT.OR P3, PT, R0.reuse, 0xf9, !P0 ;  /* 0x000000f90000780c */ /* 0x040fe40004761670 */
[----:B------:R-:W-:Y:S01]  /*216d0*/  ISETP.LT.OR P0, PT, R0, 0xfa, !P0 ;  /* 0x000000fa0000780c */ /* 0x000fe20004701670 */
[----:B--2---:R-:W-:-:S05]  /*216e0*/  FMUL R2, R36, UR22 ;  /* 0x0000001624027c20 */ /* 0x004fca0008400000 */
[----:B-1----:R-:W-:-:S05]  /*216f0*/  F2FP.SATFINITE.E5M2.F32.PACK_AB_MERGE_C R9, RZ, R2, RZ ;  /* 0x00000002ff09723e */ /* 0x002fca00048060ff */
[----:B------:R1:W-:Y:S01]  /*21700*/  @!P5 STG.E.U8 desc[UR20][R26.64+0xf0], R9 ;  /* 0x0000f0091a00d986 */ /* 0x0003e2000c101114 */
[----:B------:R-:W-:-:S05]  /*21710*/  FMUL R0, R35, UR22 ;  /* 0x0000001623007c20 */ /* 0x000fca0008400000 */
[----:B0-----:R-:W-:Y:S01]  /*21720*/  F2FP.SATFINITE.E5M2.F32.PACK_AB_MERGE_C R7, RZ, R0, RZ ;  /* 0x00000000ff07723e */ /* 0x001fe200048060ff */
[----:B----4-:R-:W-:Y:S01]  /*21730*/  FMUL R2, R34, UR22 ;  /* 0x0000001622027c20 */ /* 0x010fe20008400000 */
[----:B-----5:R-:W-:-:S04]  /*21740*/  FMUL R3, R33, UR22 ;  /* 0x0000001621037c20 */ /* 0x020fc80008400000 */
[----:B------:R-:W-:Y:S02]  /*21750*/  F2FP.SATFINITE.E5M2.F32.PACK_AB_MERGE_C R11, RZ, R2, RZ ;  /* 0x00000002ff0b723e */ /* 0x000fe400048060ff */
[----:B------:R-:W-:Y:S01]  /*21760*/  F2FP.SATFINITE.E5M2.F32.PACK_AB_MERGE_C R3, RZ, R3, RZ ;  /* 0x00000003ff03723e */ /* 0x000fe200048060ff */
[----:B------:R1:W-:Y:S01]  /*21770*/  @!P6 STG.E.U8 desc[UR20][R26.64+0xf1], R7 ;  /* 0x0000f1071a00e986 */ /* 0x0003e2000c101114 */
[----:B---3--:R-:W-:Y:S01]  /*21780*/  FMUL R4, R31, UR22 ;  /* 0x000000161f047c20 */ /* 0x008fe20008400000 */
[----:B------:R-:W-:-:S04]  /*21790*/  FMUL R5, R30, UR22 ;  /* 0x000000161e057c20 */ /* 0x000fc80008400000 */
[----:B------:R-:W-:Y:S02]  /*217a0*/  F2FP.SATFINITE.E5M2.F32.PACK_AB_MERGE_C R13, RZ, R4, RZ ;  /* 0x00000004ff0d723e */ /* 0x000fe400048060ff */
[----:B------:R-:W-:Y:S01]  /*217b0*/  F2FP.SATFINITE.E5M2.F32.PACK_AB_MERGE_C R5, RZ, R5, RZ ;  /* 0x00000005ff05723e */ /* 0x000fe200048060ff */
[----:B------:R1:W-:Y:S04]  /*217c0*/  @!P2 STG.E.U8 desc[UR20][R28.64+0xf8], R11 ;  /* 0x0000f80b1c00a986 */ /* 0x0003e8000c101114 */
[----:B------:R1:W-:Y:S04]  /*217d0*/  @!P1 STG.E.U8 desc[UR20][R28.64+0xf9], R3 ;  /* 0x0000f9031c009986 */ /* 0x0003e8000c101114 */
[----:B------:R1:W-:Y:S04]  /*217e0*/  @!P3 STG.E.U8 desc[UR20][R26.64+0xf8], R13 ;  /* 0x0000f80d1a00b986 */ /* 0x0003e8000c101114 */
[----:B------:R1:W-:Y:S02]  /*217f0*/  @!P0 STG.E.U8 desc[UR20][R26.64+0xf9], R5 ;  /* 0x0000f9051a008986 */ /* 0x0003e4000c101114 */
.L_x_551:
[----:B------:R-:W-:Y:S05]  /*21800*/  BSYNC B0 ;  /* 0x0000000000007941 */ /* 0x000fea0003800000 */
.L_x_37:
[----:B-12---:R-:W2:Y:S04]  /*21810*/  LDL.LU R3, [R1+0x460] ;  /* 0x0004600001037983 */ /* 0x006ea80000300800 */
[----:B------:R-:W2:Y:S01]  /*21820*/  LDL.LU R2, [R1+0x464] ;  /* 0x0004640001027983 */ /* 0x000ea20000300800 */
[----:B------:R-:W-:Y:S01]  /*21830*/  ULDC UR6, c[0x0][0xc] ;  /* 0x0000030000067ab9 */ /* 0x000fe20000000800 */
[----:B------:R-:W-:Y:S01]  /*21840*/  ULDC UR7, c[0x0][0x10] ;  /* 0x0000040000077ab9 */ /* 0x000fe20000000800 */
[----:B---34-:R-:W2:Y:S01]  /*21850*/  LDC R5, c[0x0][0x14] ;  /* 0x00000500ff057b82 */ /* 0x018ea20000000800 */
[----:B------:R-:W-:Y:S01]  /*21860*/  UIMAD.WIDE.U32 UR6, UR6, UR7, URZ ;  /* 0x00000007060672a5 */ /* 0x000fe2000f8e003f */
[----:B-----5:R-:W-:Y:S01]  /*21870*/  PRMT R0, RZ, 0x7610, R0 ;  /* 0x00007610ff007816 */ /* 0x020fe20000000000 */
[----:B------:R-:W-:-:S04]  /*21880*/  UMOV UR10, 0xffffffff ;  /* 0xffffffff000a7882 */ /* 0x000fc80000000000 */
[----:B--2---:R-:W-:-:S04]  /*21890*/  IMAD.WIDE.U32 R2, R5, UR6, R2 ;  /* 0x0000000605027c25 */ /* 0x004fc8000f8e0002 */
[----:B------:R-:W-:Y:S01]  /*218a0*/  IMAD R5, R5, UR7, RZ ;  /* 0x0000000705057c24 */ /* 0x000fe2000f8e02ff */
[----:B------:R-:W-:Y:S01]  /*218b0*/  ULDC.64 UR6, c[0x0][0x650] ;  /* 0x0001940000067ab9 */ /* 0x000fe20000000a00 */
[----:B------:R-:W-:Y:S01]  /*218c0*/  IMAD.MOV.U32 R11, RZ, RZ, R2 ;  /* 0x000000ffff0b7224 */ /* 0x000fe200078e0002 */
[----:B------:R-:W-:Y:S01]  /*218d0*/  ISETP.GE.U32.AND P0, PT, R2, UR6, PT ;  /* 0x0000000602007c0c */ /* 0x000fe2000bf06070 */
[----:B------:R-:W-:Y:S02]  /*218e0*/  IMAD.IADD R13, R3, 0x1, R5 ;  /* 0x00000001030d7824 */ /* 0x000fe400078e0205 */
[----:B------:R-:W-:-:S03]  /*218f0*/  IMAD.MOV.U32 R2, RZ, RZ, -0x1 ;  /* 0xffffffffff027424 */ /* 0x000fc600078e00ff */
[----:B------:R1:W-:Y:S01]  /*21900*/  STL [R1+0x460], R13 ;  /* 0x0004600d01007387 */ /* 0x0003e20000100800 */
[----:B------:R-:W-:-:S03]  /*21910*/  ISETP.GE.U32.AND.EX P0, PT, R13, UR7, PT, P0 ;  /* 0x000000070d007c0c */ /* 0x000fc6000bf06100 */
[----:B------:R1:W-:Y:S04]  /*21920*/  STL [R1+0x464], R11 ;  /* 0x0004640b01007387 */ /* 0x0003e80000100800 */
[----:B------:R1:W-:Y:S06]  /*21930*/  STL [R1+0x468], R2 ;  /* 0x0004680201007387 */ /* 0x0003ec0000100800 */
[----:B------:R-:W-:Y:S05]  /*21940*/  @P0 BRA `(.L_x_552) ;  /* 0x0000000400740947 */ /* 0x000fea0003800000 */
[----:B------:R-:W2:Y:S01]  /*21950*/  S2R R8, SR_CTAID.X ;  /* 0x0000000000087919 */ /* 0x000ea20000002500 */
[----:B------:R-:W-:Y:S01]  /*21960*/  ULDC.64 UR16, c[0x0][0x628] ;  /* 0x00018a0000107ab9 */ /* 0x000fe20000000a00 */
[----:B------:R-:W3:Y:S01]  /*21970*/  LDC R9, c[0x0][0x144] ;  /* 0x00005100ff097b82 */ /* 0x000ee20000000800 */
[----:B------:R-:W-:Y:S01]  /*21980*/  ULDC UR6, c[0x0][0x150] ;  /* 0x0000540000067ab9 */ /* 0x000fe20000000800 */
[----:B------:R-:W4:Y:S01]  /*21990*/  S2R R12, SR_CTAID.Y ;  /* 0x00000000000c7919 */ /* 0x000f220000002600 */
[----:B------:R-:W-:Y:S01]  /*219a0*/  ISETP.NE.U32.AND P0, PT, RZ, UR16, PT ;  /* 0x00000010ff007c0c */ /* 0x000fe2000bf05070 */
[----:B------:R-:W-:Y:S01]  /*219b0*/  ULDC UR18, c[0x0][0x630] ;  /* 0x00018c0000127ab9 */ /* 0x000fe20000000800 */
[----:B------:R-:W-:Y:S02]  /*219c0*/  R2UR UR14, R11 ;  /* 0x000000000b0e72ca */ /* 0x000fe400000e0000 */
[----:B------:R-:W-:Y:S01]  /*219d0*/  ISETP.NE.AND.EX P0, PT, RZ, UR17, PT, P0 ;  /* 0x00000011ff007c0c */ /* 0x000fe2000bf05300 */
[----:B0-----:R-:W0:Y:S01]  /*219e0*/  LDC.64 R6, c[0x0][0x620] ;  /* 0x00018800ff067b82 */ /* 0x001e220000000a00 */
[----:B------:R-:W-:-:S02]  /*219f0*/  R2UR UR15, R13 ;  /* 0x000000000d0f72ca */ /* 0x000fc400000e0000 */
[----:B--2---:R-:W-:-:S05]  /*21a00*/  I2FP.F32.U32 R0, R8 ;  /* 0x0000000800007245 */ /* 0x004fca0000201000 */
[----:B------:R-:W-:-:S06]  /*21a10*/  FMUL R0, R0, UR6 ;  /* 0x0000000600007c20 */ /* 0x000fcc0008400000 */
[----:B------:R-:W2:Y:S01]  /*21a20*/  F2I.U32.TRUNC.NTZ R0, R0 ;  /* 0x0000000000007305 */ /* 0x000ea2000020f000 */
[----:B----4-:R-:W-:Y:S05]  /*21a30*/  @!P0 BRA `(.L_x_553) ;  /* 0x0000000000308947 */ /* 0x010fea0003800000 */
        /* <DEDUP_REMOVED lines=12> */
.L_x_553:
[----:B------:R-:W-:Y:S01]  /*21b00*/  USHF.R.U64 UR10, UR14, UR18, UR15 ;  /* 0x000000120e0a7299 */ /* 0x000fe2000800120f */
[----:B------:R-:W4:Y:S01]  /*21b10*/  LDC.64 R22, c[0x0][0x640] ;  /* 0x00019000ff167b82 */ /* 0x000f220000000a00 */
[----:B------:R-:W-:Y:S01]  /*21b20*/  USHF.R.U32.HI UR6, URZ, UR18, UR15 ;  /* 0x000000123f067299 */ /* 0x000fe2000801160f */
[----:B--2---:R-:W-:Y:S02]  /*21b30*/  IMAD.MOV R10, RZ, RZ, -R0 ;  /* 0x000000ffff0a7224 */ /* 0x004fe400078e0a00 */
[----:B-1----:R-:W-:Y:S01]  /*21b40*/  IMAD.MOV.U32 R2, RZ, RZ, R11 ;  /* 0x000000ffff027224 */ /* 0x002fe200078e000b */
[----:B------:R-:W-:Y:S01]  /*21b50*/  IADD3 R5, P0, RZ, -UR10, RZ ;  /* 0x8000000aff057c10 */ /* 0x000fe2000ff1e0ff */
[----:B---3--:R-:W-:Y:S02]  /*21b60*/  IMAD R18, R9, R10, R8 ;  /* 0x0000000a09127224 */ /* 0x008fe400078e0208 */
[----:B------:R-:W1:Y:S02]  /*21b70*/  LDC R4, c[0x0][0x618] ;  /* 0x00018600ff047b82 */ /* 0x000e640000000800 */
[----:B------:R-:W-:Y:S01]  /*21b80*/  IMAD.X R3, RZ, RZ, ~UR6, P0 ;  /* 0x80000006ff037e24 */ /* 0x000fe200080e06ff */
[----:B------:R-:W-:-:S03]  /*21b90*/  ULDC UR6, c[0x0][0x154] ;  /* 0x0000550000067ab9 */ /* 0x000fc60000000800 */
[-C--:B0-----:R-:W-:Y:S02]  /*21ba0*/  IMAD R0, R3, R6.reuse, RZ ;  /* 0x0000000603007224 */ /* 0x081fe400078e02ff */
[----:B------:R-:W0:Y:S01]  /*21bb0*/  LDC R14, c[0x0][0x608] ;  /* 0x00018200ff0e7b82 */ /* 0x000e220000000800 */
[----:B------:R-:W-:Y:S02]  /*21bc0*/  IMAD.MOV.U32 R3, RZ, RZ, R13 ;  /* 0x000000ffff037224 */ /* 0x000fe400078e000d */
[----:B------:R-:W-:-:S05]  /*21bd0*/  IMAD.WIDE.U32 R2, R5, R6, R2 ;  /* 0x0000000605027225 */ /* 0x000fca00078e0002 */
[----:B------:R-:W2:Y:S01]  /*21be0*/  LDC R20, c[0x0][0x658] ;  /* 0x00019600ff147b82 */ /* 0x000ea20000000800 */
[----:B------:R-:W-:Y:S01]  /*21bf0*/  IMAD R5, R5, R7, R0 ;  /* 0x0000000705057224 */ /* 0x000fe200078e0200 */
[----:B------:R-:W-:Y:S01]  /*21c00*/  I2FP.F32.U32 R0, R12 ;  /* 0x0000000c00007245 */ /* 0x000fe20000201000 */
[----:B------:R-:W-:Y:S01]  /*21c10*/  IMAD.MOV.U32 R7, RZ, RZ, 0x1 ;  /* 0x00000001ff077424 */ /* 0x000fe200078e00ff */
[----:B----4-:R-:W-:Y:S01]  /*21c20*/  ISETP.NE.U32.AND P0, PT, R22, RZ, PT ;  /* 0x000000ff1600720c */ /* 0x010fe20003f05070 */
[----:B------:R-:W-:Y:S02]  /*21c30*/  IMAD.IADD R3, R3, 0x1, R5 ;  /* 0x0000000103037824 */ /* 0x000fe400078e0205 */
[----:B------:R-:W-:Y:S01]  /*21c40*/  FMUL R0, R0, UR6 ;  /* 0x0000000600007c20 */ /* 0x000fe20008400000 */
[----:B------:R-:W3:Y:S01]  /*21c50*/  LDC R15, c[0x0][0x148] ;  /* 0x00005200ff0f7b82 */ /* 0x000ee20000000800 */
[----:B------:R-:W-:Y:S01]  /*21c60*/  ISETP.NE.AND.EX P0, PT, R23, RZ, PT, P0 ;  /* 0x000000ff1700720c */ /* 0x000fe20003f05300 */
[----:B------:R-:W-:Y:S01]  /*21c70*/  IMAD.MOV.U32 R5, RZ, RZ, -0x1 ;  /* 0xffffffffff057424 */ /* 0x000fe200078e00ff */
[-CC-:B-1----:R-:W-:Y:S01]  /*21c80*/  SHF.R.U64 R10, R2, R4.reuse, R3.reuse ;  /* 0x00000004020a7219 */ /* 0x182fe20000001203 */
[----:B------:R1:W4:Y:S01]  /*21c90*/  F2I.U32.TRUNC.NTZ R13, R0 ;  /* 0x00000000000d7305 */ /* 0x000322000020f000 */
[----:B------:R-:W-:-:S03]  /*21ca0*/  SHF.R.U32.HI R3, RZ, R4, R3 ;  /* 0x00000004ff037219 */ /* 0x000fc60000011603 */
[----:B------:R-:W1:Y:S01]  /*21cb0*/  LDC R16, c[0x0][0x600] ;  /* 0x00018000ff107b82 */ /* 0x000e620000000800 */
[-CC-:B0-----:R-:W-:Y:S02]  /*21cc0*/  SHF.R.U64 R8, R10, R14.reuse, R3.reuse ;  /* 0x0000000e0a087219 */ /* 0x181fe40000001203 */
[----:B------:R-:W-:-:S05]  /*21cd0*/  SHF.R.U32.HI R3, RZ, R14, R3 ;  /* 0x0000000eff037219 */ /* 0x000fca0000011603 */
[----:B------:R-:W0:Y:S01]  /*21ce0*/  LDC R17, c[0x0][0x648] ;  /* 0x00019200ff117b82 */ /* 0x000e220000000800 */
[-CC-:B--2---:R-:W-:Y:S02]  /*21cf0*/  SHF.R.U64 R11, R8, R20.reuse, R3.reuse ;  /* 0x00000014080b7219 */ /* 0x184fe40000001203 */
[-C--:B------:R-:W-:Y:S02]  /*21d00*/  SHF.L.U32 R5, R5, R20.reuse, RZ ;  /* 0x0000001405057219 */ /* 0x080fe400000006ff */
[-C--:B------:R-:W-:Y:S01]  /*21d10*/  SHF.R.U32.HI R3, RZ, R20.reuse, R3 ;  /* 0x00000014ff037219 */ /* 0x080fe20000011603 */
[----:B------:R-:W-:Y:S01]  /*21d20*/  IMAD.MOV.U32 R2, RZ, RZ, R11 ;  /* 0x000000ffff027224 */ /* 0x000fe200078e000b */
[----:B------:R-:W-:Y:S01]  /*21d30*/  SHF.L.U32 R20, R7, R20, RZ ;  /* 0x0000001407147219 */ /* 0x000fe200000006ff */
[----:B------:R-:W2:Y:S01]  /*21d40*/  LDC R19, c[0x0][0x638] ;  /* 0x00018e00ff137b82 */ /* 0x000ea20000000800 */
[----:B------:R-:W-:-:S07]  /*21d50*/  LOP3.LUT R39, RZ, R5, RZ, 0x33, !PT ;  /* 0x00000005ff277212 */ /* 0x000fce00078e33ff */
[----:B------:R-:W0:Y:S01]  /*21d60*/  LDC R21, c[0x0][0x610] ;  /* 0x00018400ff157b82 */ /* 0x000e220000000800 */
[----:B----4-:R-:W-:Y:S05]  /*21d70*/  @!P0 BRA `(.L_x_554) ;  /* 0x0000000000288947 */ /* 0x010fea0003800000 */
[----:B-1----:R-:W1:Y:S02]  /*21d80*/  LDC R0, c[0x0][0x64c] ;  /* 0x00019300ff007b82 */ /* 0x002e640000000800 */
[----:B-1----:R-:W-:-:S05]  /*21d90*/  IADD3 R7, P0, R11, R0, RZ ;  /* 0x000000000b077210 */ /* 0x002fca0007f1e0ff */
        /* <DEDUP_REMOVED lines=8> */
.L_x_554:
[----:B01----:R-:W-:Y:S01]  /*21e20*/  SHF.R.U64 R0, R2, R17, R3 ;  /* 0x0000001102007219 */ /* 0x003fe20000001203 */
[----:B------:R-:W-:Y:S01]  /*21e30*/  VIADD R3, R16, 0xffffffff ;  /* 0xffffffff10037836 */ /* 0x000fe20000000000 */
[----:B------:R-:W-:Y:S01]  /*21e40*/  LOP3.LUT R39, R8, R39, RZ, 0xc0, !PT ;  /* 0x0000002708277212 */ /* 0x000fe200078ec0ff */
[----:B------:R-:W-:Y:S02]  /*21e50*/  IMAD.MOV R13, RZ, RZ, -R13 ;  /* 0x000000ffff0d7224 */ /* 0x000fe400078e0a0d */
[----:B------:R-:W-:Y:S01]  /*21e60*/  IMAD.MOV R2, RZ, RZ, -R0 ;  /* 0x000000ffff027224 */ /* 0x000fe200078e0a00 */
[----:B------:R-:W-:Y:S01]  /*21e70*/  LOP3.LUT R3, R10, R3, RZ, 0xc0, !PT ;  /* 0x000000030a037212 */ /* 0x000fe200078ec0ff */
[----:B------:R-:W-:Y:S02]  /*21e80*/  IMAD R39, R20, R0, R39 ;  /* 0x0000000014277224 */ /* 0x000fe400078e0227 */
[----:B---3--:R-:W-:Y:S02]  /*21e90*/  @P4 IMAD R18, R15, R13, R12 ;  /* 0x0000000d0f124224 */ /* 0x008fe400078e020c */
[----:B--2---:R-:W-:-:S02]  /*21ea0*/  IMAD R0, R2, R19, R11 ;  /* 0x0000001302007224 */ /* 0x004fc400078e020b */
[----:B------:R-:W-:Y:S02]  /*21eb0*/  IMAD R39, R39, R21, R18 ;  /* 0x0000001527277224 */ /* 0x000fe400078e0212 */
[----:B------:R-:W-:Y:S02]  /*21ec0*/  IMAD R2, R0, R16, R3 ;  /* 0x0000001000027224 */ /* 0x000fe400078e0203 */
[----:B------:R-:W-:-:S03]  /*21ed0*/  IMAD.MOV.U32 R4, RZ, RZ, 0x1 ;  /* 0x00000001ff047424 */ /* 0x000fc600078e00ff */
[----:B------:R-:W-:Y:S02]  /*21ee0*/  SEL R3, R2, R39, !P4 ;  /* 0x0000002702037207 */ /* 0x000fe40006000000 */
[----:B------:R-:W-:Y:S02]  /*21ef0*/  PRMT R0, R4, 0x7610, R0 ;  /* 0x0000761004007816 */ /* 0x000fe40000000000 */
[----:B------:R-:W-:Y:S01]  /*21f00*/  SEL R39, R39, R2, !P4 ;  /* 0x0000000227277207 */ /* 0x000fe20006000000 */
[----:B------:R2:W-:Y:S06]  /*21f10*/  STL [R1+0x468], R3 ;  /* 0x0004680301007387 */ /* 0x0005ec0000100800 */
.L_x_552:
[----:B------:R3:W-:Y:S01]  /*21f20*/  STL [R1+0x46c], R39 ;  /* 0x00046c2701007387 */ /* 0x0007e20000100800 */
[----:B------:R-:W-:-:S13]  /*21f30*/  LOP3.LUT P0, RZ, R0, 0xff, RZ, 0xc0, !PT ;  /* 0x000000ff00ff7812 */ /* 0x000fda000780c0ff */
[----:B---3--:R-:W-:Y:S05]  /*21f40*/  @P0 BRA `(.L_x_555) ;  /* 0xfffffdf000f40947 */ /* 0x008fea000383ffff */
[----:B------:R-:W-:Y:S05]  /*21f50*/  EXIT ;  /* 0x000000000000794d */ /* 0x000fea0003800000 */
.L_x_7:
[----:B0-----:R-:W2:Y:S01]  /*21f60*/  LDL R16, [R1+0x464] ;  /* 0x0004640001107983 */ /* 0x001ea20000100800 */
[----:B------:R-:W-:-:S03]  /*21f70*/  ULDC.64 UR4, c[0x0][0x650] ;  /* 0x0001940000047ab9 */ /* 0x000fc60000000a00 */
[----:B------:R-:W3:Y:S01]  /*21f80*/  LDL R20, [R1+0x460] ;  /* 0x0004600001147983 */ /* 0x000ee20000100800 */
[----:B------:R-:W-:Y:S01]  /*21f90*/  PRMT R0, RZ, 0x7610, R0 ;  /* 0x00007610ff007816 */ /* 0x000fe20000000000 */
[----:B------:R-:W-:Y:S02]  /*21fa0*/  IMAD.MOV.U32 R5, RZ, RZ, -0x1 ;  /* 0xffffffffff057424 */ /* 0x000fe400078e00ff */
[----:B------:R-:W-:Y:S02]  /*21fb0*/  IMAD.MOV.U32 R4, RZ, RZ, -0x1 ;  /* 0xffffffffff047424 */ /* 0x000fe400078e00ff */
[----:B------:R-:W-:Y:S01]  /*21fc0*/  IMAD.MOV.U32 R10, RZ, RZ, -0x1 ;  /* 0xffffffffff0a7424 */ /* 0x000fe200078e00ff */
[----:B--2---:R-:W-:-:S04]  /*21fd0*/  ISETP.GE.U32.AND P0, PT, R16, UR4, PT ;  /* 0x0000000410007c0c */ /* 0x004fc8000bf06070 */
[----:B---3--:R-:W-:-:S13]  /*21fe0*/  ISETP.GE.U32.AND.EX P0, PT, R20, UR5, PT, P0 ;  /* 0x0000000514007c0c */ /* 0x008fda000bf06100 */
[----:B------:R-:W-:Y:S05]  /*21ff0*/  @P0 BRA `(.L_x_556) ;  /* 0x0000000400300947 */ /* 0x000fea0003800000 */
[----:B------:R-:W0:Y:S01]  /*22000*/  LDC.64 R14, c[0x0][0x628] ;  /* 0x00018a00ff0e7b82 */ /* 0x000e220000000a00 */
[----:B------:R-:W-:Y:S02]  /*22010*/  IMAD.MOV.U32 R8, RZ, RZ, R16 ;  /* 0x000000ffff087224 */ /* 0x000fe400078e0010 */
[----:B------:R-:W-:-:S05]  /*22020*/  IMAD.MOV.U32 R9, RZ, RZ, R20 ;  /* 0x000000ffff097224 */ /* 0x000fca00078e0014 */
[----:B------:R-:W1:Y:S08]  /*22030*/  LDC R10, c[0x0][0x630] ;  /* 0x00018c00ff0a7b82 */ /* 0x000e700000000800 */
[----:B------:R-:W2:Y:S01]  /*22040*/  LDC.64 R18, c[0x0][0x620] ;  /* 0x00018800ff127b82 */ /* 0x000ea20000000a00 */
[----:B0-----:R-:W-:-:S04]  /*22050*/  ISETP.NE.U32.AND P0, PT, R14, RZ, PT ;  /* 0x000000ff0e00720c */ /* 0x001fc80003f05070 */
[----:B------:R-:W-:-:S13]  /*22060*/  ISETP.NE.AND.EX P0, PT, R15, RZ, PT, P0 ;  /* 0x000000ff0f00720c */ /* 0x000fda0003f05300 */
[----:B-12---:R-:W-:Y:S05]  /*22070*/  @!P0 BRA `(.L_x_557) ;  /* 0x0000000000288947 */ /* 0x006fea0003800000 */
[----:B------:R-:W0:Y:S02]  /*22080*/  LDC R0, c[0x0][0x634] ;  /* 0x00018d00ff007b82 */ /* 0x000e240000000800 */
[----:B0-----:R-:W-:-:S05]  /*22090*/  IADD3 R9, P0, R16, R0, RZ ;  /* 0x0000000010097210 */ /* 0x001fca0007f1e0ff */
        /* <DEDUP_REMOVED lines=8> */
.L_x_557:
[----:B------:R-:W0:Y:S01]  /*22120*/  LDC.64 R22, c[0x0][0x640] ;  /* 0x00019000ff167b82 */ /* 0x000e220000000a00 */
[-CC-:B------:R-:W-:Y:S01]  /*22130*/  SHF.R.U64 R14, R8, R10.reuse, R9.reuse ;  /* 0x0000000a080e7219 */ /* 0x180fe20000001209 */
[----:B------:R-:W-:Y:S01]  /*22140*/  IMAD.MOV.U32 R4, RZ, RZ, R16 ;  /* 0x000000ffff047224 */ /* 0x000fe200078e0010 */
[----:B------:R-:W-:Y:S01]  /*22150*/  SHF.R.U32.HI R0, RZ, R10, R9 ;  /* 0x0000000aff007219 */ /* 0x000fe20000011609 */
[----:B------:R-:W-:Y:S01]  /*22160*/  IMAD.MOV.U32 R24, RZ, RZ, 0x1 ;  /* 0x00000001ff187424 */ /* 0x000fe200078e00ff */
[----:B------:R-:W-:-:S03]  /*22170*/  IADD3 R7, P0, RZ, -R14, RZ ;  /* 0x8000000eff077210 */ /* 0x000fc60007f1e0ff */
[----:B------:R-:W1:Y:S02]  /*22180*/  LDC R6, c[0x0][0x618] ;  /* 0x00018600ff067b82 */ /* 0x000e640000000800 */
[----:B------:R-:W-:-:S04]  /*22190*/  IMAD.X R5, RZ, RZ, ~R0, P0 ;  /* 0x000000ffff057224 */ /* 0x000fc800000e0e00 */
[-C--:B------:R-:W-:Y:S02]  /*221a0*/  IMAD R0, R5, R18.reuse, RZ ;  /* 0x0000001205007224 */ /* 0x080fe400078e02ff */
[----:B------:R-:W2:Y:S01]  /*221b0*/  LDC R8, c[0x0][0x608] ;  /* 0x00018200ff087b82 */ /* 0x000ea20000000800 */
[----:B------:R-:W-:Y:S02]  /*221c0*/  IMAD.MOV.U32 R5, RZ, RZ, R20 ;  /* 0x000000ffff057224 */ /* 0x000fe400078e0014 */
[----:B------:R-:W-:-:S05]  /*221d0*/  IMAD.WIDE.U32 R4, R7, R18, R4 ;  /* 0x0000001207047225 */ /* 0x000fca00078e0004 */
[----:B------:R-:W3:Y:S01]  /*221e0*/  LDC R21, c[0x0][0x658] ;  /* 0x00019600ff157b82 */ /* 0x000ee20000000800 */
[----:B------:R-:W-:Y:S01]  /*221f0*/  IMAD R7, R7, R19, R0 ;  /* 0x0000001307077224 */ /* 0x000fe200078e0200 */
[----:B0-----:R-:W-:-:S03]  /*22200*/  ISETP.NE.U32.AND P0, PT, R22, RZ, PT ;  /* 0x000000ff1600720c */ /* 0x001fc60003f05070 */
[----:B------:R-:W-:Y:S01]  /*22210*/  IMAD.IADD R5, R5, 0x1, R7 ;  /* 0x0000000105057824 */ /* 0x000fe200078e0207 */
[----:B------:R-:W-:Y:S02]  /*22220*/  ISETP.NE.AND.EX P0, PT, R23, RZ, PT, P0 ;  /* 0x000000ff1700720c */ /* 0x000fe40003f05300 */
[----:B------:R-:W0:Y:S02]  /*22230*/  LDC R16, c[0x0][0x600] ;  /* 0x00018000ff107b82 */ /* 0x000e240000000800 */
[-CC-:B-1----:R-:W-:Y:S01]  /*22240*/  SHF.R.U64 R10, R4, R6.reuse, R5.reuse ;  /* 0x00000006040a7219 */ /* 0x182fe20000001205 */
[----:B------:R-:W-:Y:S01]  /*22250*/  IMAD.MOV.U32 R4, RZ, RZ, -0x1 ;  /* 0xffffffffff047424 */ /* 0x000fe200078e00ff */
[----:B------:R-:W-:-:S04]  /*22260*/  SHF.R.U32.HI R5, RZ, R6, R5 ;  /* 0x00000006ff057219 */ /* 0x000fc80000011605 */
[----:B------:R-:W1:Y:S01]  /*22270*/  LDC R18, c[0x0][0x648] ;  /* 0x00019200ff127b82 */ /* 0x000e620000000800 */
[-CC-:B--2---:R-:W-:Y:S02]  /*22280*/  SHF.R.U64 R17, R10, R8.reuse, R5.reuse ;  /* 0x000000080a117219 */ /* 0x184fe40000001205 */
[----:B------:R-:W-:-:S05]  /*22290*/  SHF.R.U32.HI R0, RZ, R8, R5 ;  /* 0x00000008ff007219 */ /* 0x000fca0000011605 */
[----:B------:R-:W2:Y:S01]  /*222a0*/  LDC R20, c[0x0][0x638] ;  /* 0x00018e00ff147b82 */ /* 0x000ea20000000800 */
[-C--:B---3--:R-:W-:Y:S02]  /*222b0*/  SHF.L.U32 R4, R4, R21.reuse, RZ ;  /* 0x0000001504047219 */ /* 0x088fe400000006ff */
[-CC-:B------:R-:W-:Y:S02]  /*222c0*/  SHF.R.U64 R19, R17, R21.reuse, R0.reuse ;  /* 0x0000001511137219 */ /* 0x180fe40000001200 */
[----:B------:R-:W-:Y:S02]  /*222d0*/  LOP3.LUT R26, RZ, R4, RZ, 0x33, !PT ;  /* 0x00000004ff1a7212 */ /* 0x000fe400078e33ff */
[----:B------:R-:W-:Y:S01]  /*222e0*/  SHF.R.U32.HI R5, RZ, R21, R0 ;  /* 0x00000015ff057219 */ /* 0x000fe20000011600 */
[----:B------:R-:W3:Y:S01]  /*222f0*/  LDC R25, c[0x0][0x610] ;  /* 0x00018400ff197b82 */ /* 0x000ee20000000800 */
[----:B------:R-:W-:Y:S01]  /*22300*/  IMAD.MOV.U32 R4, RZ, RZ, R19 ;  /* 0x000000ffff047224 */ /* 0x000fe200078e0013 */
[----:B------:R-:W-:Y:S06]  /*22310*/  @!P0 BRA `(.L_x_558) ;  /* 0x0000000000288947 */ /* 0x000fec0003800000 */
        /* <DEDUP_REMOVED lines=10> */
.L_x_558:
[----:B-1----:R-:W-:Y:S01]  /*223c0*/  SHF.R.U64 R3, R4, R18, R5 ;  /* 0x0000001204037219 */ /* 0x002fe20000001205 */
[----:B0-----:R-:W-:Y:S01]  /*223d0*/  VIADD R5, R16, 0xffffffff ;  /* 0xffffffff10057836 */ /* 0x001fe20000000000 */
[----:B------:R-:W-:Y:S01]  /*223e0*/  SHF.L.U32 R24, R24, R21, RZ ;  /* 0x0000001518187219 */ /* 0x000fe200000006ff */
[----:B------:R-:W-:Y:S01]  /*223f0*/  @P4 IMAD R11, R13, R12, R2 ;  /* 0x0000000c0d0b4224 */ /* 0x000fe200078e0202 */
[----:B------:R-:W-:Y:S01]  /*22400*/  LOP3.LUT R0, R17, R26, RZ, 0xc0, !PT ;  /* 0x0000001a11007212 */ /* 0x000fe200078ec0ff */
[----:B------:R-:W-:-:S04]  /*22410*/  IMAD.MOV R4, RZ, RZ, -R3 ;  /* 0x000000ffff047224 */ /* 0x000fc800078e0a03 */
[----:B------:R-:W-:Y:S01]  /*22420*/  IMAD R2, R24, R3, R0 ;  /* 0x0000000318027224 */ /* 0x000fe200078e0200 */
[----:B------:R-:W-:Y:S01]  /*22430*/  LOP3.LUT R3, R10, R5, RZ, 0xc0, !PT ;  /* 0x000000050a037212 */ /* 0x000fe200078ec0ff */
[----:B--2---:R-:W-:Y:S02]  /*22440*/  IMAD R0, R4, R20, R19 ;  /* 0x0000001404007224 */ /* 0x004fe400078e0213 */
[----:B---3--:R-:W-:Y:S02]  /*22450*/  IMAD R5, R2, R25, R11 ;  /* 0x0000001902057224 */ /* 0x008fe400078e020b */
[----:B------:R-:W-:Y:S02]  /*22460*/  IMAD.MOV.U32 R4, RZ, RZ, 0x1 ;  /* 0x00000001ff047424 */ /* 0x000fe400078e00ff */
[----:B------:R-:W-:Y:S02]  /*22470*/  IMAD R2, R0, R16, R3 ;  /* 0x0000001000027224 */ /* 0x000fe400078e0203 */
[----:B------:R-:W-:Y:S01]  /*22480*/  IMAD.MOV.U32 R10, RZ, RZ, R14 ;  /* 0x000000ffff0a7224 */ /* 0x000fe200078e000e */
[----:B------:R-:W-:-:S02]  /*22490*/  PRMT R0, R4, 0x7610, R0 ;  /* 0x0000761004007816 */ /* 0x000fc40000000000 */
[----:B------:R-:W-:Y:S02]  /*224a0*/  SEL R4, R2, R5, !P4 ;  /* 0x0000000502047207 */ /* 0x000fe40006000000 */
[----:B------:R-:W-:-:S07]  /*224b0*/  SEL R5, R5, R2, !P4 ;  /* 0x0000000205057207 */ /* 0x000fce0006000000 */
.L_x_556:
[----:B------:R-:W-:-:S08]  /*224c0*/  NOP ;  /* 0x0000000000007918 */ /* 0x000fd00000000000 */
[----:B------:R-:W0:-:S00]  /*224d0*/  USETMAXREG.DEALLOC.CTAPOOL 0x18 ;  /* 0x00000018000079c8 */ /* 0x000e0000080e0500 */
[----:B------:R-:W-:-:S13]  /*224e0*/  ISETP.NE.AND P0, PT, RZ, UR8, PT ;  /* 0x00000008ff007c0c */ /* 0x000fda000bf05270 */
[----:B------:R-:W-:Y:S05]  /*224f0*/  @P0 EXIT ;  /* 0x000000000000094d */ /* 0x000fea0003800000 */
[----:B0-----:R-:W-:Y:S01]  /*22500*/  LOP3.LUT P0, RZ, R0, 0xff, RZ, 0xc0, !PT ;  /* 0x000000ff00ff7812 */ /* 0x001fe2000780c0ff */
[----:B------:R-:W-:Y:S02]  /*22510*/  IMAD.MOV.U32 R6, RZ, RZ, 0x1 ;  /* 0x00000001ff067424 */ /* 0x000fe400078e00ff */
[----:B------:R-:W-:-:S10]  /*22520*/  IMAD.MOV.U32 R7, RZ, RZ, RZ ;  /* 0x000000ffff077224 */ /* 0x000fd400078e00ff */
[----:B------:R-:W-:Y:S05]  /*22530*/  @!P0 BRA `(.L_x_559) ;  /* 0x0000000c00508947 */ /* 0x000fea0003800000 */
[----:B------:R-:W0:Y:S01]  /*22540*/  LDC R0, c[0x0][0x28c] ;  /* 0x0000a300ff007b82 */ /* 0x000e220000000800 */
[----:B------:R-:W-:Y:S01]  /*22550*/  ULDC UR6, c[0x0][0x658] ;  /* 0x0001960000067ab9 */ /* 0x000fe20000000800 */
[----:B------:R-:W-:Y:S01]  /*22560*/  UMOV UR9, 0xffffffff ;  /* 0xffffffff00097882 */ /* 0x000fe20000000000 */
[----:B------:R-:W-:Y:S01]  /*22570*/  ULDC UR8, c[0x0][0xc] ;  /* 0x0000030000087ab9 */ /* 0x000fe20000000800 */
[----:B------:R-:W-:Y:S01]  /*22580*/  USHF.L.U32 UR11, UR9, UR6, URZ ;  /* 0x00000006090b7299 */ /* 0x000fe2000800063f */
[----:B------:R-:W-:Y:S01]  /*22590*/  BSSY B0, `(.L_x_559) ;  /* 0x00000ce000007945 */ /* 0x000fe20003800000 */
[----:B------:R-:W-:Y:S01]  /*225a0*/  UMOV UR10, 0x1 ;  /* 0x00000001000a7882 */ /* 0x000fe20000000000 */
[----:B------:R-:W-:Y:S01]  /*225b0*/  ULDC UR9, c[0x0][0x10] ;  /* 0x0000040000097ab9 */ /* 0x000fe20000000800 */
[----:B------:R-:W1:Y:S01]  /*225c0*/  S2UR UR4, SR_CgaCtaId ;  /* 0x00000000000479c3 */ /* 0x000e620000008800 */
[----:B------:R-:W-:Y:S01]  /*225d0*/  UIMAD.WIDE.U32 UR8, UR8, UR9, URZ ;  /* 0x00000009080872a5 */ /* 0x000fe2000f8e003f */
[----:B------:R-:W-:Y:S01]  /*225e0*/  IMAD.MOV.U32 R9, RZ, RZ, 0x1 ;  /* 0x00000001ff097424 */ /* 0x000fe200078e00ff */
[----:B------:R-:W-:Y:S01]  /*225f0*/  USHF.L.U32 UR6, UR10, UR6, URZ ;  /* 0x000000060a067299 */ /* 0x000fe2000800063f */
[----:B------:R-:W-:Y:S01]  /*22600*/  IMAD.MOV.U32 R6, RZ, RZ, 0x1 ;  /* 0x00000001ff067424 */ /* 0x000fe200078e00ff */
[----:B------:R-:W-:Y:S01]  /*22610*/  ULDC UR5, c[0x0][0x600] ;  /* 0x0001800000057ab9 */ /* 0x000fe20000000800 */
[----:B------:R-:W-:Y:S01]  /*22620*/  ULDC UR10, c[0x0][0x14] ;  /* 0x00000500000a7ab9 */ /* 0x000fe20000000800 */
[----:B------:R-:W-:Y:S01]  /*22630*/  IMAD.MOV.U32 R7, RZ, RZ, RZ ;  /* 0x000000ffff077224 */ /* 0x000fe200078e00ff */
[----:B------:R-:W-:-:S02]  /*22640*/  UIMAD.WIDE.U32 UR24, UR8, UR10, URZ ;  /* 0x0000000a081872a5 */ /* 0x000fc4000f8e003f */
[----:B------:R-:W-:Y:S02]  /*22650*/  UIMAD UR18, UR9, UR10, URZ ;  /* 0x0000000a091272a4 */ /* 0x000fe4000f8e023f */
[----:B------:R-:W-:Y:S02]  /*22660*/  ULOP3.LUT UR23, UR13, 0x2, URZ, 0xfc, !UPT ;  /* 0x000000020d177892 */ /* 0x000fe4000f8efc3f */
[----:B------:R-:W-:Y:S01]  /*22670*/  UIADD3 UR5, UR5, -0x1, URZ ;  /* 0xffffffff05057890 */ /* 0x000fe2000fffe03f */
[----:B0-----:R-:W-:Y:S01]  /*22680*/  VIADD R0, R0, 0x1f ;  /* 0x0000001f00007836 */ /* 0x001fe20000000000 */
[----:B------:R-:W-:Y:S02]  /*22690*/  ULOP3.LUT UR20, URZ, UR11, URZ, 0x33, !UPT ;  /* 0x0000000b3f147292 */ /* 0x000fe4000f8e333f */
[----:B------:R-:W-:Y:S02]  /*226a0*/  UIADD3 UR18, UR25, UR18, URZ ;  /* 0x0000001219127290 */ /* 0x000fe4000fffe03f */
[----:B------:R-:W-:Y:S01]  /*226b0*/  SHF.R.S32.HI R3, RZ, 0x1f, R0 ;  /* 0x0000001fff037819 */ /* 0x000fe20000011400 */
[----:B------:R-:W-:Y:S01]  /*226c0*/  ULDC.64 UR26, c[0x0][0x198] ;  /* 0x00006600001a7ab9 */ /* 0x000fe20000000a00 */
[----:B-1----:R-:W-:-:S02]  /*226d0*/  USHF.L.U32 UR7, UR4, 0x7, URZ ;  /* 0x0000000704077899 */ /* 0x002fc4000800063f */
[----:B------:R-:W-:Y:S01]  /*226e0*/  LEA.HI R0, R3, R0, RZ, 0x5 ;  /* 0x0000000003007211 */ /* 0x000fe200078f28ff */
[----:B------:R-:W-:Y:S02]  /*226f0*/  USHF.L.U32 UR4, UR4, 0xc, URZ ;  /* 0x0000000c04047899 */ /* 0x000fe4000800063f */
[----:B------:R-:W-:Y:S01]  /*22700*/  ULOP3.LUT UR7, UR7, 0x80, URZ, 0xc0, !UPT ;  /* 0x0000008007077892 */ /* 0x000fe2000f8ec03f */
[----:B------:R-:W-:-:S05]  /*22710*/  SHF.R.S32.HI R0, RZ, 0x5, R0 ;  /* 0x00000005ff007819 */ /* 0x000fca0000011400 */
[----:B------:R-:W-:-:S07]  /*22720*/  VIADD R15, R0, 0x1 ;  /* 0x00000001000f7836 */ /* 0x000fce0000000000 */
.L_x_570:
[----:B------:R-:W-:-:S03]  /*22730*/  UMOV UR8, 0xffffffff ;  /* 0xffffffff00087882 */ /* 0x000fc60000000000 */
[----:B------:R-:W-:Y:S05]  /*22740*/  BRA.DIV UR8, `(.L_x_560) ;  /* 0x0000000e08ec7947 */ /* 0x000fea000b800000 */
[----:B------:R-:W-:-:S13]  /*22750*/  ELECT P0, URZ, PT ;  /* 0x00000000003f782f */ /* 0x000fda0003800000 */
.L_x_582:
[----:B------:R-:W0:Y:S01]  /*22760*/  LDC R2, c[0x0][0x28c] ;  /* 0x0000a300ff027b82 */ /* 0x000e220000000800 */
[----:B------:R-:W-:Y:S01]  /*22770*/  BSSY B1, `(.L_x_561) ;  /* 0x0000039000017945 */ /* 0x000fe20003800000 */
[----:B0-----:R-:W-:-:S13]  /*22780*/  ISETP.LT.OR P0, PT, R2, 0x1, !P0 ;  /* 0x000000010200780c */ /* 0x001fda0004701670 */
[----:B------:R-:W-:Y:S05]  /*22790*/  @P0 BRA `(.L_x_562) ;  /* 0x0000000000d80947 */ /* 0x000fea0003800000 */
[----:B------:R-:W-:Y:S01]  /*227a0*/  LEA R4, R4, UR7, 0x8 ;  /* 0x0000000704047c11 */ /* 0x000fe2000f8e40ff */
[----:B------:R-:W-:Y:S02]  /*227b0*/  IMAD.SHL.U32 R5, R5, 0x100, RZ ;  /* 0x0000010005057824 */ /* 0x000fe400078e00ff */
[----:B------:R-:W-:Y:S02]  /*227c0*/  IMAD.MOV.U32 R13, RZ, RZ, RZ ;  /* 0x000000ffff0d7224 */ /* 0x000fe400078e00ff */
[----:B------:R-:W-:Y:S02]  /*227d0*/  IMAD.MOV.U32 R2, RZ, RZ, R15 ;  /* 0x000000ffff027224 */ /* 0x000fe400078e000f */
[----:B------:R-:W-:Y:S02]  /*227e0*/  IMAD.MOV.U32 R3, RZ, RZ, R6 ;  /* 0x000000ffff037224 */ /* 0x000fe400078e0006 */
[----:B------:R-:W-:-:S07]  /*227f0*/  IMAD.MOV.U32 R8, RZ, RZ, R7 ;  /* 0x000000ffff087224 */ /* 0x000fce00078e0007 */
.L_x_565:
[----:B------:R-:W0:Y:S01]  /*22800*/  S2R R12, SR_CgaCtaId ;  /* 0x00000000000c7919 */ /* 0x000e220000008800 */
[----:B------:R-:W-:Y:S01]  /*22810*/  MOV R11, 0x400 ;  /* 0x00000400000b7802 */ /* 0x000fe20000000f00 */
[----:B------:R-:W1:Y:S03]  /*22820*/  S2R R14, SR_TID.X ;  /* 0x00000000000e7919 */ /* 0x000e660000002100 */
[----:B0-----:R-:W-:Y:S02]  /*22830*/  LEA R17, R12, R11, 0x18 ;  /* 0x0000000b0c117211 */ /* 0x001fe400078ec0ff */
[----:B------:R-:W-:Y:S02]  /*22840*/  SHF.L.U32 R11, R3, 0x1f, RZ ;  /* 0x0000001f030b7819 */ /* 0x000fe400000006ff */
[----:B-1----:R-:W-:Y:S01]  /*22850*/  LOP3.LUT P1, RZ, R14, 0x7f, RZ, 0xc0, !PT ;  /* 0x0000007f0eff7812 */ /* 0x002fe2000782c0ff */
[----:B------:R-:W-:-:S04]  /*22860*/  IMAD R12, R8, 0x8, R17 ;  /* 0x00000008080c7824 */ /* 0x000fc800078e0211 */
[----:B------:R-:W0:Y:S02]  /*22870*/  SYNCS.PHASECHK.TRANS64.TRYWAIT P0, [R12+URZ+0x28], R11 ;  /* 0x0000280b0c0075a7 */ /* 0x000e24000800017f */
[----:B0-----:R-:W-:Y:S06]  /*22880*/  @!P0 BRA `(.L_x_563) ;  /* 0x0000000c00bc8947 */ /* 0x001fec0003800000 */
.L_x_583:
[----:B0-----:R-:W0:Y:S01]  /*22890*/  @!P1 LDC R11, c[0x0][0x500] ;  /* 0x00014000ff0b9b82 */ /* 0x001e220000000800 */
[----:B------:R-:W-:-:S04]  /*228a0*/  UPRMT UR8, UR23, 0x9910, URZ ;  /* 0x0000991017087896 */ /* 0x000fc8000800003f */
[----:B------:R-:W-:-:S06]  /*228b0*/  UISETP.NE.AND UP0, UPT, UR8, 0x2, UPT ;  /* 0x000000020800788c */ /* 0x000fcc000bf05270 */
[----:B------:R-:W-:Y:S01]  /*228c0*/  PLOP3.LUT P0, PT, PT, PT, UP0, 0x80, 0x0 ;  /* 0x000000000000781c */ /* 0x000fe20003f0f008 */
[----:B0-----:R0:W-:-:S12]  /*228d0*/  @!P1 SYNCS.ARRIVE.TRANS64 RZ, [R12+URZ], R11 ;  /* 0x0000000b0cff99a7 */ /* 0x0011d8000800003f */
[----:B------:R-:W-:Y:S05]  /*228e0*/  @P0 BRA `(.L_x_564) ;  /* 0x0000000000040947 */ /* 0x000fea0003800000 */
[----:B------:R-:W-:Y:S01]  /*228f0*/  BPT.TRAP 0x1 ;  /* 0x000000040000795c */ /* 0x000fe20000300000 */
.L_x_564:
[----:B------:R-:W-:Y:S01]  /*22900*/  R2UR UR8, R8 ;  /* 0x00000000080872ca */ /* 0x000fe200000e0000 */
[----:B------:R-:W-:Y:S01]  /*22910*/  VIADD R2, R2, 0xffffffff ;  /* 0xffffffff02027836 */ /* 0x000fe20000000000 */
[----:B------:R-:W-:Y:S01]  /*22920*/  R2UR UR19, R17 ;  /* 0x00000000111372ca */ /* 0x000fe200000e0000 */
[----:B------:R-:W-:Y:S01]  /*22930*/  UIADD3 UR14, UP0, UR26, 0xf0, URZ ;  /* 0x000000f01a0e7890 */ /* 0x000fe2000ff1e03f */
[----:B------:R-:W-:Y:S01]  /*22940*/  R2UR UR21, R5 ;  /* 0x00000000051572ca */ /* 0x000fe200000e0000 */
[----:B------:R-:W-:Y:S01]  /*22950*/  UIADD3 UR28, UP1, UR26, 0x1f0, URZ ;  /* 0x000001f01a1c7890 */ /* 0x000fe2000ff3e03f */
[----:B------:R-:W-:Y:S01]  /*22960*/  R2UR UR9, R12 ;  /* 0x000000000c0972ca */ /* 0x000fe200000e0000 */
[----:B------:R-:W-:Y:S01]  /*22970*/  UIADD3.X UR15, URZ, UR27, URZ, UP0, !UPT ;  /* 0x0000001b3f0f7290 */ /* 0x000fe200087fe43f */
[C---:B------:R-:W-:Y:S01]  /*22980*/  R2UR UR10, R13.reuse ;  /* 0x000000000d0a72ca */ /* 0x040fe200000e0000 */
[----:B------:R-:W-:Y:S01]  /*22990*/  VIADD R8, R8, 0x1 ;  /* 0x0000000108087836 */ /* 0x000fe20000000000 */
[----:B------:R-:W-:Y:S01]  /*229a0*/  R2UR UR12, R10 ;  /* 0x000000000a0c72ca */ /* 0x000fe200000e0000 */
[----:B------:R-:W-:Y:S01]  /*229b0*/  UIADD3.X UR29, URZ, UR27, URZ, UP1, !UPT ;  /* 0x0000001b3f1d7290 */ /* 0x000fe20008ffe43f */
[----:B------:R-:W-:Y:S01]  /*229c0*/  R2UR UR22, R4 ;  /* 0x00000000041672ca */ /* 0x000fe200000e0000 */
[----:B------:R-:W-:Y:S01]  /*229d0*/  USHF.L.U32 UR8, UR8, 0xd, URZ ;  /* 0x0000000d08087899 */ /* 0x000fe2000800063f */
[----:B------:R-:W-:Y:S01]  /*229e0*/  ISETP.GT.AND P1, PT, R2, 0x1, PT ;  /* 0x000000010200780c */ /* 0x000fe20003f24270 */
[----:B------:R-:W-:Y:S01]  /*229f0*/  UMOV UR16, 0x0 ;  /* 0x0000000000107882 */ /* 0x000fe20000000000 */
[----:B------:R-:W-:Y:S01]  /*22a00*/  UMOV UR17, 0x10000000 ;  /* 0x1000000000117882 */ /* 0x000fe20000000000 */
[----:B------:R-:W-:Y:S01]  /*22a10*/  ULOP3.LUT UR11, UR8, 0x1000, UR4, 0xf8, !UPT ;  /* 0x00001000080b7892 */ /* 0x000fe2000f8ef804 */
[C---:B------:R-:W-:Y:S01]  /*22a20*/  ISETP.NE.AND P0, PT, R8.reuse, 0x5, PT ;  /* 0x000000050800780c */ /* 0x040fe20003f05270 */
[----:B------:R-:W-:Y:S01]  /*22a30*/  UIADD3 UR8, UR19, 0x100, UR8 ;  /* 0x0000010013087890 */ /* 0x000fe2000fffe008 */
[----:B------:R-:W-:Y:S01]  /*22a40*/  VIADD R13, R13, 0x20 ;  /* 0x000000200d0d7836 */ /* 0x000fe20000000000 */
[----:B------:R-:W-:Y:S01]  /*22a50*/  UIADD3 UR19, UR19, 0xa100, UR11 ;  /* 0x0000a10013137890 */ /* 0x000fe2000fffe00b */
[----:B0-----:R-:W-:Y:S01]  /*22a60*/  SEL R12, RZ, 0x1, P0 ;  /* 0x00000001ff0c7807 */ /* 0x001fe20000000000 */
[----:B------:R-:W-:Y:S01]  /*22a70*/  UMOV UR30, 0x30000 ;  /* 0x00030000001e7882 */ /* 0x000fe20000000000 */
[----:B------:R-:W-:Y:S01]  /*22a80*/  UMOV UR11, UR21 ;  /* 0x00000015000b7c82 */ /* 0x000fe20008000000 */
[----:B------:R-:W-:-:S02]  /*22a90*/  SEL R8, R8, RZ, P0 ;  /* 0x000000ff08087207 */ /* 0x000fc40000000000 */
[----:B------:R-:W-:Y:S01]  /*22aa0*/  LOP3.LUT R3, R3, R12, RZ, 0x3c, !PT ;  /* 0x0000000c03037212 */ /* 0x000fe200078e3cff */
[----:B------:R0:W-:Y:S02]  /*22ab0*/  UTMALDG.3D [UR8], [UR14], desc[UR16] ;  /* 0x000010080e0075b4 */ /* 0x0001e40008011000 */
[----:B0-----:R-:W-:Y:S01]  /*22ac0*/  UMOV UR8, UR19 ;  /* 0x0000001300087c82 */ /* 0x001fe20008000000 */
[----:B------:R-:W-:Y:S02]  /*22ad0*/  UMOV UR11, UR22 ;  /* 0x00000016000b7c82 */ /* 0x000fe40008000000 */
[----:B------:R0:W-:Y:S02]  /*22ae0*/  UTMALDG.3D.MULTICAST [UR8], [UR28], UR30, desc[UR16] ;  /* 0x000010081c0073b4 */ /* 0x0001e4000801181e */
[----:B0-----:R-:W-:Y:S05]  /*22af0*/  @P1 BRA `(.L_x_565) ;  /* 0xfffffffc00401947 */ /* 0x001fea000383ffff */
.L_x_562:
[----:B------:R-:W-:Y:S05]  /*22b00*/  BSYNC B1 ;  /* 0x0000000000017941 */ /* 0x000fea0003800000 */
.L_x_561:
[----:B------:R-:W2:Y:S01]  /*22b10*/  LDL.LU R16, [R1+0x460] ;  /* 0x0004600001107983 */ /* 0x000ea20000300800 */
[----:B------:R-:W-:Y:S01]  /*22b20*/  LOP3.LUT P0, RZ, R9, 0xff, RZ, 0xc0, !PT ;  /* 0x000000ff09ff7812 */ /* 0x000fe2000780c0ff */
[C---:B------:R-:W-:Y:S01]  /*22b30*/  IMAD.IADD R4, R0.reuse, 0x1, R7 ;  /* 0x0000000100047824 */ /* 0x040fe200078e0207 */
[----:B------:R-:W-:Y:S01]  /*22b40*/  ULDC.64 UR8, c[0x0][0x650] ;  /* 0x0001940000087ab9 */ /* 0x000fe20000000a00 */
[----:B------:R-:W3:Y:S01]  /*22b50*/  LDL.LU R14, [R1+0x464] ;  /* 0x00046400010e7983 */ /* 0x000ee20000300800 */
[----:B------:R-:W-:Y:S01]  /*22b60*/  ISETP.GE.U32.AND P1, PT, R0, 0x5, PT ;  /* 0x000000050000780c */ /* 0x000fe20003f26070 */
[----:B------:R-:W-:Y:S01]  /*22b70*/  BSSY B1, `(.L_x_566) ;  /* 0x000006d000017945 */ /* 0x000fe20003800000 */
[----:B------:R-:W-:Y:S01]  /*22b80*/  IMAD.MOV.U32 R10, RZ, RZ, -0x1 ;  /* 0xffffffffff0a7424 */ /* 0x000fe200078e00ff */
[----:B------:R-:W-:-:S06]  /*22b90*/  PRMT R9, RZ, 0x7610, R9 ;  /* 0x00007610ff097816 */ /* 0x000fcc0000000009 */
[----:B------:R-:W0:Y:S01]  /*22ba0*/  @P0 S2R R3, SR_CgaCtaId ;  /* 0x0000000000030919 */ /* 0x000e220000008800 */
[----:B------:R-:W-:-:S04]  /*22bb0*/  @P0 MOV R2, 0x400 ;  /* 0x0000040000020802 */ /* 0x000fc80000000f00 */
[----:B0-----:R-:W-:-:S04]  /*22bc0*/  @P0 LEA R2, R3, R2, 0x18 ;  /* 0x0000000203020211 */ /* 0x001fc800078ec0ff */
[----:B------:R0:W-:Y:S01]  /*22bd0*/  @P0 SYNCS.ARRIVE.TRANS64.A1T0 RZ, [R2+URZ+0x68], RZ ;  /* 0x000068ff02ff09a7 */ /* 0x0001e2000810003f */
[----:B------:R-:W-:-:S04]  /*22be0*/  ISETP.GT.U32.AND P0, PT, R4, 0x4, PT ;  /* 0x000000040400780c */ /* 0x000fc80003f04070 */
[----:B------:R-:W-:Y:S01]  /*22bf0*/  ISETP.LT.U32.AND P0, PT, R0, 0x5, P0 ;  /* 0x000000050000780c */ /* 0x000fe20000701070 */
[----:B0-----:R-:W-:-:S05]  /*22c00*/  IMAD.WIDE.U32 R2, R4, -0x33333333, RZ ;  /* 0xcccccccd04027825 */ /* 0x001fca00078e00ff */
[----:B------:R-:W-:Y:S02]  /*22c10*/  SHF.R.U32.HI R5, RZ, 0x2, R3 ;  /* 0x00000002ff057819 */ /* 0x000fe40000011603 */
[----:B------:R-:W-:Y:S02]  /*22c20*/  SEL R3, RZ, 0x1, !P0 ;  /* 0x00000001ff037807 */ /* 0x000fe40004000000 */
[----:B------:R-:W-:Y:S01]  /*22c30*/  PRMT R2, RZ, 0x7610, R2 ;  /* 0x00007610ff027816 */ /* 0x000fe20000000002 */
[----:B------:R-:W-:Y:S01]  /*22c40*/  IMAD R7, R5, -0x5, R4 ;  /* 0xfffffffb05077824 */ /* 0x000fe200078e0204 */
[----:B------:R-:W-:Y:S01]  /*22c50*/  LOP3.LUT R6, R6, R3, RZ, 0x3c, !PT ;  /* 0x0000000306067212 */ /* 0x000fe200078e3cff */
[----:B------:R-:W-:-:S03]  /*22c60*/  IMAD.MOV.U32 R4, RZ, RZ, -0x1 ;  /* 0xffffffffff047424 */ /* 0x000fc600078e00ff */
[----:B------:R-:W-:Y:S01]  /*22c70*/  @P1 LOP3.LUT R6, R6, 0x1, R5, 0x78, !PT ;  /* 0x0000000106061812 */ /* 0x000fe200078e7805 */
[----:B------:R-:W-:Y:S01]  /*22c80*/  IMAD.MOV.U32 R5, RZ, RZ, -0x1 ;  /* 0xffffffffff057424 */ /* 0x000fe200078e00ff */
[----:B---3--:R-:W-:-:S04]  /*22c90*/  IADD3 R14, P0, R14, UR24, RZ ;  /* 0x000000180e0e7c10 */ /* 0x008fc8000ff1e0ff */
[----:B--2---:R-:W-:Y:S01]  /*22ca0*/  IADD3.X R16, R16, UR18, RZ, P0, !PT ;  /* 0x0000001210107c10 */ /* 0x004fe200087fe4ff */
[----:B------:R0:W-:Y:S01]  /*22cb0*/  STL [R1+0x464], R14 ;  /* 0x0004640e01007387 */ /* 0x0001e20000100800 */
[----:B------:R-:W-:-:S03]  /*22cc0*/  ISETP.GE.U32.AND P0, PT, R14, UR8, PT ;  /* 0x000000080e007c0c */ /* 0x000fc6000bf06070 */
[----:B------:R0:W-:Y:S01]  /*22cd0*/  STL [R1+0x460], R16 ;  /* 0x0004601001007387 */ /* 0x0001e20000100800 */
[----:B------:R-:W-:-:S13]  /*22ce0*/  ISETP.GE.U32.AND.EX P0, PT, R16, UR9, PT, P0 ;  /* 0x0000000910007c0c */ /* 0x000fda000bf06100 */
[----:B0-----:R-:W-:Y:S05]  /*22cf0*/  @P0 BRA `(.L_x_567) ;  /* 0x0000000400500947 */ /* 0x001fea0003800000 */
[----:B------:R-:W0:Y:S01]  /*22d00*/  S2R R8, SR_CTAID.X ;  /* 0x0000000000087919 */ /* 0x000e220000002500 */
[----:B------:R-:W-:Y:S01]  /*22d10*/  ULDC UR8, c[0x0][0x150] ;  /* 0x0000540000087ab9 */ /* 0x000fe20000000800 */
[----:B------:R-:W1:Y:S01]  /*22d20*/  LDC R3, c[0x0][0x144] ;  /* 0x00005100ff037b82 */ /* 0x000e620000000800 */
[----:B------:R-:W-:Y:S01]  /*22d30*/  ULDC UR11, c[0x0][0x630] ;  /* 0x00018c00000b7ab9 */ /* 0x000fe20000000800 */
[----:B------:R-:W2:Y:S06]  /*22d40*/  S2R R5, SR_CTAID.Y ;  /* 0x0000000000057919 */ /* 0x000eac0000002600 */
[----:B------:R-:W3:Y:S01]  /*22d50*/  LDC R12, c[0x0][0x148] ;  /* 0x00005200ff0c7b82 */ /* 0x000ee20000000800 */
[----:B0-----:R-:W-:-:S02]  /*22d60*/  I2FP.F32.U32 R2, R8 ;  /* 0x0000000800027245 */ /* 0x001fc40000201000 */
[----:B--2---:R-:W-:-:S03]  /*22d70*/  I2FP.F32.U32 R4, R5 ;  /* 0x0000000500047245 */ /* 0x004fc60000201000 */
[----:B------:R-:W-:Y:S01]  /*22d80*/  FMUL R2, R2, UR8 ;  /* 0x0000000802027c20 */ /* 0x000fe20008400000 */
[----:B------:R-:W-:Y:S02]  /*22d90*/  ULDC UR8, c[0x0][0x154] ;  /* 0x0000550000087ab9 */ /* 0x000fe40000000800 */
[----:B------:R-:W-:Y:S01]  /*22da0*/  FMUL R10, R4, UR8 ;  /* 0x00000008040a7c20 */ /* 0x000fe20008400000 */
[----:B------:R-:W-:Y:S02]  /*22db0*/  ULDC.64 UR8, c[0x0][0x628] ;  /* 0x00018a0000087ab9 */ /* 0x000fe40000000a00 */
[----:B------:R-:W0:Y:S01]  /*22dc0*/  F2I.U32.TRUNC.NTZ R2, R2 ;  /* 0x0000000200027305 */ /* 0x000e22000020f000 */
[----:B------:R-:W-:-:S04]  /*22dd0*/  ISETP.NE.U32.AND P0, PT, RZ, UR8, PT ;  /* 0x00000008ff007c0c */ /* 0x000fc8000bf05070 */
[----:B------:R-:W-:-:S03]  /*22de0*/  ISETP.NE.AND.EX P0, PT, RZ, UR9, PT, P0 ;  /* 0x00000009ff007c0c */ /* 0x000fc6000bf05300 */
[----:B------:R-:W2:Y:S01]  /*22df0*/  F2I.U32.TRUNC.NTZ R10, R10 ;  /* 0x0000000a000a7305 */ /* 0x000ea2000020f000 */
[----:B0-----:R-:W-:Y:S02]  /*22e00*/  IMAD.MOV R4, RZ, RZ, -R2 ;  /* 0x000000ffff047224 */ /* 0x001fe400078e0a02 */
[----:B------:R-:W-:Y:S02]  /*22e10*/  IMAD.MOV.U32 R2, RZ, RZ, R14 ;  /* 0x000000ffff027224 */ /* 0x000fe400078e000e */
[----:B-1----:R-:W-:Y:S02]  /*22e20*/  IMAD R8, R3, R4, R8 ;  /* 0x0000000403087224 */ /* 0x002fe400078e0208 */
[----:B--2---:R-:W-:-:S04]  /*22e30*/  IMAD.MOV R3, RZ, RZ, -R10 ;  /* 0x000000ffff037224 */ /* 0x004fc800078e0a0a */
[----:B---3--:R-:W-:Y:S02]  /*22e40*/  @P4 IMAD R8, R12, R3, R5 ;  /* 0x000000030c084224 */ /* 0x008fe400078e0205 */
[----:B------:R-:W-:Y:S01]  /*22e50*/  IMAD.MOV.U32 R3, RZ, RZ, R16 ;  /* 0x000000ffff037224 */ /* 0x000fe200078e0010 */
[----:B------:R-:W-:Y:S06]  /*22e60*/  @!P0 BRA `(.L_x_568) ;  /* 0x0000000000288947 */ /* 0x000fec0003800000 */
[----:B------:R-:W-:Y:S02]  /*22e70*/  ULDC UR10, c[0x0][0x634] ;  /* 0x00018d00000a7ab9 */ /* 0x000fe40000000800 */
[----:B------:R-:W-:-:S05]  /*22e80*/  IADD3 R3, P0, R14, UR10, RZ ;  /* 0x0000000a0e037c10 */ /* 0x000fca000ff1e0ff */
[----:B------:R-:W-:-:S04]  /*22e90*/  IMAD.X R11, RZ, RZ, R16, P0 ;  /* 0x000000ffff0b7224 */ /* 0x000fc800000e0610 */
[----:B------:R-:W-:-:S04]  /*22ea0*/  IMAD.WIDE.U32 R4, R11, UR8, RZ ;  /* 0x000000080b047c25 */ /* 0x000fc8000f8e00ff */
[----:B------:R-:W-:-:S04]  /*22eb0*/  IMAD.WIDE.U32 R4, P0, R3, UR9, R4 ;  /* 0x0000000903047c25 */ /* 0x000fc8000f800004 */
[----:B------:R-:W-:-:S04]  /*22ec0*/  IMAD.WIDE.U32 R2, R3, UR8, RZ ;  /* 0x0000000803027c25 */ /* 0x000fc8000f8e00ff */
[----:B------:R-:W-:Y:S01]  /*22ed0*/  IMAD.MOV.U32 R2, RZ, RZ, R5 ;  /* 0x000000ffff027224 */ /* 0x000fe200078e0005 */
[----:B------:R-:W-:Y:S01]  /*22ee0*/  IADD3 RZ, P1, R3, R4, RZ ;  /* 0x0000000403ff7210 */ /* 0x000fe20007f3e0ff */
[----:B------:R-:W-:-:S04]  /*22ef0*/  IMAD.X R3, RZ, RZ, RZ, P0 ;  /* 0x000000ffff037224 */ /* 0x000fc800000e06ff */
[----:B------:R-:W-:-:S08]  /*22f00*/  IMAD.WIDE.U32.X R2, R11, UR9, R2, P1 ;  /* 0x000000090b027c25 */ /* 0x000fd000088e0402 */
.L_x_568:
[--C-:B------:R-:W-:Y:S01]  /*22f10*/  SHF.R.U64 R10, R2, UR11, R3.reuse ;  /* 0x0000000b020a7c19 */ /* 0x100fe20008001203 */
[----:B------:R-:W-:Y:S01]  /*22f20*/  ULDC.64 UR8, c[0x0][0x620] ;  /* 0x0001880000087ab9 */ /* 0x000fe20000000a00 */
[----:B------:R-:W-:Y:S01]  /*22f30*/  SHF.R.U32.HI R2, RZ, UR11, R3 ;  /* 0x0000000bff027c19 */ /* 0x000fe20008011603 */
[----:B------:R-:W-:Y:S01]  /*22f40*/  IMAD.MOV.U32 R3, RZ, RZ, R16 ;  /* 0x000000ffff037224 */ /* 0x000fe200078e0010 */
[----:B------:R-:W-:Y:S01]  /*22f50*/  IADD3 R11, P0, RZ, -R10, RZ ;  /* 0x8000000aff0b7210 */ /* 0x000fe20007f1e0ff */
[----:B------:R-:W-:-:S04]  /*22f60*/  ULDC.64 UR10, c[0x0][0x640] ;  /* 0x00019000000a7ab9 */ /* 0x000fc80000000a00 */
[----:B------:R-:W-:Y:S01]  /*22f70*/  IMAD.X R2, RZ, RZ, ~R2, P0 ;  /* 0x000000ffff027224 */ /* 0x000fe200000e0e02 */
[----:B------:R-:W-:-:S03]  /*22f80*/  ISETP.NE.U32.AND P0, PT, RZ, UR10, PT ;  /* 0x0000000aff007c0c */ /* 0x000fc6000bf05070 */
[----:B------:R-:W-:Y:S01]  /*22f90*/  IMAD R2, R2, UR8, RZ ;  /* 0x0000000802027c24 */ /* 0x000fe2000f8e02ff */
[----:B------:R-:W-:-:S03]  /*22fa0*/  ISETP.NE.AND.EX P0, PT, RZ, UR11, PT, P0 ;  /* 0x0000000bff007c0c */ /* 0x000fc6000bf05300 */
[----:B------:R-:W-:Y:S02]  /*22fb0*/  IMAD R5, R11, UR9, R2 ;  /* 0x000000090b057c24 */ /* 0x000fe4000f8e0202 */
[----:B------:R-:W-:-:S04]  /*22fc0*/  IMAD.MOV.U32 R2, RZ, RZ, R14 ;  /* 0x000000ffff027224 */ /* 0x000fc800078e000e */
[----:B------:R-:W-:Y:S01]  /*22fd0*/  IMAD.WIDE.U32 R2, R11, UR8, R2 ;  /* 0x000000080b027c25 */ /* 0x000fe2000f8e0002 */
[----:B------:R-:W-:-:S03]  /*22fe0*/  ULDC UR8, c[0x0][0x618] ;  /* 0x0001860000087ab9 */ /* 0x000fc60000000800 */
[----:B------:R-:W-:-:S05]  /*22ff0*/  IMAD.IADD R3, R3, 0x1, R5 ;  /* 0x0000000103037824 */ /* 0x000fca00078e0205 */
[--C-:B------:R-:W-:Y:S02]  /*23000*/  SHF.R.U64 R11, R2, UR8, R3.reuse ;  /* 0x00000008020b7c19 */ /* 0x100fe40008001203 */
[----:B------:R-:W-:Y:S01]  /*23010*/  SHF.R.U32.HI R2, RZ, UR8, R3 ;  /* 0x00000008ff027c19 */ /* 0x000fe20008011603 */
[----:B------:R-:W-:-:S03]  /*23020*/  ULDC UR8, c[0x0][0x608] ;  /* 0x0001820000087ab9 */ /* 0x000fc60000000800 */
[--C-:B------:R-:W-:Y:S02]  /*23030*/  SHF.R.U64 R12, R11, UR8, R2.reuse ;  /* 0x000000080b0c7c19 */ /* 0x100fe40008001202 */
[----:B------:R-:W-:Y:S01]  /*23040*/  SHF.R.U32.HI R3, RZ, UR8, R2 ;  /* 0x00000008ff037c19 */ /* 0x000fe20008011602 */
[----:B------:R-:W-:-:S03]  /*23050*/  ULDC UR8, c[0x0][0x658] ;  /* 0x0001960000087ab9 */ /* 0x000fc60000000800 */
[--C-:B------:R-:W-:Y:S02]  /*23060*/  SHF.R.U64 R13, R12, UR8, R3.reuse ;  /* 0x000000080c0d7c19 */ /* 0x100fe40008001203 */
[----:B------:R-:W-:-:S03]  /*23070*/  SHF.R.U32.HI R14, RZ, UR8, R3 ;  /* 0x00000008ff0e7c19 */ /* 0x000fc60008011603 */
[----:B------:R-:W-:Y:S02]  /*23080*/  IMAD.MOV.U32 R2, RZ, RZ, R13 ;  /* 0x000000ffff027224 */ /* 0x000fe400078e000d */
        /* <DEDUP_REMOVED lines=12> */
.L_x_569:
[----:B------:R-:W-:Y:S01]  /*23150*/  ULDC UR8, c[0x0][0x648] ;  /* 0x0001920000087ab9 */ /* 0x000fe20000000800 */
[----:B------:R-:W-:Y:S02]  /*23160*/  LOP3.LUT R12, R12, UR20, RZ, 0xc0, !PT ;  /* 0x000000140c0c7c12 */ /* 0x000fe4000f8ec0ff */
[----:B------:R-:W-:Y:S01]  /*23170*/  SHF.R.U64 R3, R2, UR8, R3 ;  /* 0x0000000802037c19 */ /* 0x000fe20008001203 */
[----:B------:R-:W-:-:S04]  /*23180*/  ULDC UR8, c[0x0][0x638] ;  /* 0x00018e0000087ab9 */ /* 0x000fc80000000800 */
[----:B------:R-:W-:Y:S02]  /*23190*/  IMAD.MOV R2, RZ, RZ, -R3 ;  /* 0x000000ffff027224 */ /* 0x000fe400078e0a03 */
[----:B------:R-:W-:Y:S02]  /*231a0*/  IMAD R5, R3, UR6, R12 ;  /* 0x0000000603057c24 */ /* 0x000fe4000f8e020c */
[----:B------:R-:W-:Y:S01]  /*231b0*/  IMAD R13, R2, UR8, R13 ;  /* 0x00000008020d7c24 */ /* 0x000fe2000f8e020d */
[----:B------:R-:W-:Y:S01]  /*231c0*/  ULDC UR8, c[0x0][0x610] ;  /* 0x0001840000087ab9 */ /* 0x000fe20000000800 */
[----:B------:R-:W-:Y:S01]  /*231d0*/  LOP3.LUT R2, R11, UR5, RZ, 0xc0, !PT ;  /* 0x000000050b027c12 */ /* 0x000fe2000f8ec0ff */
[----:B------:R-:W-:Y:S01]  /*231e0*/  IMAD R8, R5, UR8, R8 ;  /* 0x0000000805087c24 */ /* 0x000fe2000f8e0208 */
[----:B------:R-:W-:-:S03]  /*231f0*/  ULDC UR8, c[0x0][0x600] ;  /* 0x0001800000087ab9 */ /* 0x000fc60000000800 */
[----:B------:R-:W-:Y:S02]  /*23200*/  IMAD R13, R13, UR8, R2 ;  /* 0x000000080d0d7c24 */ /* 0x000fe4000f8e0202 */
[----:B------:R-:W-:-:S03]  /*23210*/  IMAD.MOV.U32 R2, RZ, RZ, 0x1 ;  /* 0x00000001ff027424 */ /* 0x000fc600078e00ff */
[----:B------:R-:W-:Y:S02]  /*23220*/  SEL R4, R13, R8, !P4 ;  /* 0x000000080d047207 */ /* 0x000fe40006000000 */
[----:B------:R-:W-:-:S07]  /*23230*/  SEL R5, R8, R13, !P4 ;  /* 0x0000000d08057207 */ /* 0x000fce0006000000 */
.L_x_567:
[----:B------:R-:W-:Y:S05]  /*23240*/  BSYNC B1 ;  /* 0x0000000000017941 */ /* 0x000fea0003800000 */
.L_x_566:
[----:B------:R-:W-:-:S13]  /*23250*/  LOP3.LUT P0, RZ, R2, 0xff, RZ, 0xc0, !PT ;  /* 0x000000ff02ff7812 */ /* 0x000fda000780c0ff */
[----:B------:R-:W-:Y:S05]  /*23260*/  @P0 BRA `(.L_x_570) ;  /* 0xfffffff400300947 */ /* 0x000fea000383ffff */
[----:B------:R-:W-:Y:S05]  /*23270*/  BSYNC B0 ;  /* 0x0000000000007941 */ /* 0x000fea0003800000 */
.L_x_559:
[----:B------:R-:W-:-:S03]  /*23280*/  UMOV UR8, 0xffffffff ;  /* 0xffffffff00087882 */ /* 0x000fc60000000000 */
[----:B------:R-:W-:Y:S05]  /*23290*/  BRA.DIV UR8, `(.L_x_571) ;  /* 0x00000006084c7947 */ /* 0x000fea000b800000 */
[----:B------:R-:W-:-:S13]  /*232a0*/  ELECT P0, URZ, PT ;  /* 0x00000000003f782f */ /* 0x000fda0003800000 */
.L_x_586:
[----:B------:R-:W-:Y:S04]  /*232b0*/  BSSY B0, `(.L_x_572) ;  /* 0x0000035000007945 */ /* 0x000fe80003800000 */
[----:B------:R-:W-:Y:S05]  /*232c0*/  @!P0 BRA `(.L_x_573) ;  /* 0x0000000000cc8947 */ /* 0x000fea0003800000 */
[----:B------:R-:W-:-:S04]  /*232d0*/  ULOP3.LUT UR8, UR13, 0x2, URZ, 0xfc, !UPT ;  /* 0x000000020d087892 */ /* 0x000fc8000f8efc3f */
[----:B------:R-:W-:-:S06]  /*232e0*/  UISETP.NE.AND UP0, UPT, UR8, 0x3, UPT ;  /* 0x000000030800788c */ /* 0x000fcc000bf05270 */
[----:B------:R-:W-:-:S13]  /*232f0*/  PLOP3.LUT P0, PT, PT, PT, UP0, 0x80, 0x0 ;  /* 0x000000000000781c */ /* 0x000fda0003f0f008 */
[----:B------:R-:W-:Y:S05]  /*23300*/  @!P0 BRA `(.L_x_574) ;  /* 0x0000000000048947 */ /* 0x000fea0003800000 */
[----:B------:R-:W-:Y:S01]  /*23310*/  BPT.TRAP 0x1 ;  /* 0x000000040000795c */ /* 0x000fe20000300000 */
.L_x_574:
[----:B------:R-:W0:Y:S01]  /*23320*/  S2R R3, SR_CgaCtaId ;  /* 0x0000000000037919 */ /* 0x000e220000008800 */
[----:B------:R-:W-:Y:S02]  /*23330*/  MOV R0, 0x400 ;  /* 0x0000040000007802 */ /* 0x000fe40000000f00 */
[----:B------:R-:W-:Y:S02]  /*23340*/  SHF.L.U32 R2, R6, 0x1f, RZ ;  /* 0x0000001f06027819 */ /* 0x000fe400000006ff */
[----:B0-----:R-:W-:-:S05]  /*23350*/  LEA R0, R3, R0, 0x18 ;  /* 0x0000000003007211 */ /* 0x001fca00078ec0ff */
[----:B------:R-:W-:-:S04]  /*23360*/  VIADD R0, R0, 0x28 ;  /* 0x0000002800007836 */ /* 0x000fc80000000000 */
[----:B------:R-:W-:-:S04]  /*23370*/  IMAD R3, R7, 0x8, R0 ;  /* 0x0000000807037824 */ /* 0x000fc800078e0200 */
[----:B------:R-:W0:Y:S02]  /*23380*/  SYNCS.PHASECHK.TRANS64.TRYWAIT P0, [R3+URZ], R2 ;  /* 0x00000002030075a7 */ /* 0x000e24000800017f */
[----:B0-----:R-:W-:Y:S05]  /*23390*/  @!P0 BRA `(.L_x_575) ;  /* 0x00000004002c8947 */ /* 0x001fea0003800000 */
.L_x_587:
[----:B------:R-:W-:-:S05]  /*233a0*/  VIADD R7, R7, 0x1 ;  /* 0x0000000107077836 */ /* 0x000fca0000000000 */
[----:B------:R-:W-:-:S04]  /*233b0*/  ISETP.NE.AND P0, PT, R7, 0x5, PT ;  /* 0x000000050700780c */ /* 0x000fc80003f05270 */
[----:B0-----:R-:W-:Y:S02]  /*233c0*/  SEL R3, RZ, 0x1, P0 ;  /* 0x00000001ff037807 */ /* 0x001fe40000000000 */
[----:B------:R-:W-:Y:S02]  /*233d0*/  SEL R7, R7, RZ, P0 ;  /* 0x000000ff07077207 */ /* 0x000fe40000000000 */
[----:B------:R-:W-:-:S03]  /*233e0*/  LOP3.LUT R6, R6, R3, RZ, 0x3c, !PT ;  /* 0x0000000306067212 */ /* 0x000fc600078e3cff */
[----:B------:R-:W-:Y:S01]  /*233f0*/  IMAD R3, R7, 0x8, R0 ;  /* 0x0000000807037824 */ /* 0x000fe200078e0200 */
[----:B------:R-:W-:-:S04]  /*23400*/  SHF.L.U32 R2, R6, 0x1f, RZ ;  /* 0x0000001f06027819 */ /* 0x000fc800000006ff */
[----:B------:R-:W0:Y:S02]  /*23410*/  SYNCS.PHASECHK.TRANS64.TRYWAIT P0, [R3+URZ], R2 ;  /* 0x00000002030075a7 */ /* 0x000e24000800017f */
[----:B0-----:R-:W-:Y:S05]  /*23420*/  @!P0 BRA `(.L_x_576) ;  /* 0x00000004001c8947 */ /* 0x001fea0003800000 */
.L_x_588:
[----:B0-----:R-:W-:-:S05]  /*23430*/  VIADD R2, R7, 0x1 ;  /* 0x0000000107027836 */ /* 0x001fca0000000000 */
[----:B------:R-:W-:-:S04]  /*23440*/  ISETP.NE.AND P0, PT, R2, 0x5, PT ;  /* 0x000000050200780c */ /* 0x000fc80003f05270 */
[----:B------:R-:W-:Y:S02]  /*23450*/  SEL R3, RZ, 0x1, P0 ;  /* 0x00000001ff037807 */ /* 0x000fe40000000000 */
[----:B------:R-:W-:Y:S02]  /*23460*/  SEL R5, R2, RZ, P0 ;  /* 0x000000ff02057207 */ /* 0x000fe40000000000 */
[----:B------:R-:W-:-:S03]  /*23470*/  LOP3.LUT R6, R6, R3, RZ, 0x3c, !PT ;  /* 0x0000000306067212 */ /* 0x000fc600078e3cff */
[----:B------:R-:W-:Y:S01]  /*23480*/  IMAD R3, R5, 0x8, R0 ;  /* 0x0000000805037824 */ /* 0x000fe200078e0200 */
[----:B------:R-:W-:-:S04]  /*23490*/  SHF.L.U32 R2, R6, 0x1f, RZ ;  /* 0x0000001f06027819 */ /* 0x000fc800000006ff */
[----:B------:R-:W0:Y:S02]  /*234a0*/  SYNCS.PHASECHK.TRANS64.TRYWAIT P0, [R3+URZ], R2 ;  /* 0x00000002030075a7 */ /* 0x000e24000800017f */
[----:B0-----:R-:W-:Y:S05]  /*234b0*/  @!P0 BRA `(.L_x_577) ;  /* 0x00000004000c8947 */ /* 0x001fea0003800000 */
.L_x_589:
        /* <DEDUP_REMOVED lines=9> */
.L_x_590:
[----:B0-----:R-:W-:-:S05]  /*23550*/  VIADD R2, R5, 0x1 ;  /* 0x0000000105027836 */ /* 0x001fca0000000000 */
[----:B------:R-:W-:-:S04]  /*23560*/  ISETP.NE.AND P0, PT, R2, 0x5, PT ;  /* 0x000000050200780c */ /* 0x000fc80003f05270 */
[----:B------:R-:W-:Y:S02]  /*23570*/  SEL R4, RZ, 0x1, P0 ;  /* 0x00000001ff047807 */ /* 0x000fe40000000000 */
[----:B------:R-:W-:Y:S02]  /*23580*/  SEL R3, R2, RZ, P0 ;  /* 0x000000ff02037207 */ /* 0x000fe40000000000 */
[----:B------:R-:W-:-:S03]  /*23590*/  LOP3.LUT R4, R7, R4, RZ, 0x3c, !PT ;  /* 0x0000000407047212 */ /* 0x000fc600078e3cff */
[----:B------:R-:W-:Y:S01]  /*235a0*/  IMAD R3, R3, 0x8, R0 ;  /* 0x0000000803037824 */ /* 0x000fe200078e0200 */
[----:B------:R-:W-:-:S07]  /*235b0*/  SHF.L.U32 R0, R4, 0x1f, RZ ;  /* 0x0000001f04007819 */ /* 0x000fce00000006ff */
.L_x_579:
[----:B0-----:R0:W1:Y:S02]  /*235c0*/  SYNCS.PHASECHK.TRANS64.TRYWAIT P0, [R3+URZ], R0 ;  /* 0x00000000030075a7 */ /* 0x001064000800017f */
[----:B-1----:R-:W-:Y:S05]  /*235d0*/  @!P0 NANOSLEEP.SYNCS 0x989680 ;  /* 0x009896800000895d */ /* 0x002fea0003900000 */
[----:B------:R-:W1:Y:S02]  /*235e0*/  @!P0 SYNCS.PHASECHK.TRANS64 P0, [R3+URZ], R0 ;  /* 0x00000000030085a7 */ /* 0x000e64000800007f */
[----:B-1----:R-:W-:Y:S05]  /*235f0*/  @!P0 BRA `(.L_x_579) ;  /* 0xfffffffc00f08947 */ /* 0x002fea000383ffff */
.L_x_573:
[----:B------:R-:W-:Y:S05]  /*23600*/  BSYNC B0 ;  /* 0x0000000000007941 */ /* 0x000fea0003800000 */
.L_x_572:
[----:B------:R-:W-:Y:S05]  /*23610*/  EXIT ;  /* 0x000000000000794d */ /* 0x000fea0003800000 */
.L_x_21:
[----:B--2---:R-:W-:-:S04]  /*23620*/  IMAD.U32 R3, RZ, RZ, UR7 ;  /* 0x00000007ff037e24 */ /* 0x004fc8000f8e00ff */
[----:B------:R2:W4:Y:S03]  /*23630*/  SYNCS.PHASECHK.TRANS64.TRYWAIT P0, [R3+URZ], R0 ;  /* 0x00000000030075a7 */ /* 0x000526000800017f */
[----:B----4-:R-:W-:Y:S05]  /*23640*/  @!P0 NANOSLEEP.SYNCS 0x989680 ;  /* 0x009896800000895d */ /* 0x010fea0003900000 */
[----:B------:R-:W4:Y:S02]  /*23650*/  @!P0 SYNCS.PHASECHK.TRANS64 P0, [R3+URZ], R0 ;  /* 0x00000000030085a7 */ /* 0x000f24000800007f */
[----:B----4-:R-:W-:Y:S05]  /*23660*/  @!P0 BRA `(.L_x_21) ;  /* 0xfffffffc00ec8947 */ /* 0x010fea000383ffff */
[----:B------:R-:W-:Y:S05]  /*23670*/  BRA `(.L_x_20) ;  /* 0xfffffdf400ec7947 */ /* 0x000fea000383ffff */
.L_x_27:
[----:B-----5:R4:W-:Y:S02]  /*23680*/  STL [R1+0x478], R0 ;  /* 0x0004780001007387 */ /* 0x0209e40000100800 */
[----:B----4-:R-:W-:-:S04]  /*23690*/  IMAD.U32 R0, RZ, RZ, UR15 ;  /* 0x0000000fff007e24 */ /* 0x010fc8000f8e00ff */
[----:B------:R4:W0:Y:S03]  /*236a0*/  SYNCS.PHASECHK.TRANS64.TRYWAIT P0, [R0+URZ], R3 ;  /* 0x00000003000075a7 */ /* 0x000826000800017f */
[----:B0-----:R-:W-:Y:S05]  /*236b0*/  @!P0 NANOSLEEP.SYNCS 0x989680 ;  /* 0x009896800000895d */ /* 0x001fea0003900000 */
[----:B------:R4:W0:Y:S02]  /*236c0*/  @!P0 SYNCS.PHASECHK.TRANS64 P0, [R0+URZ], R3 ;  /* 0x00000003000085a7 */ /* 0x000824000800007f */
[----:B----4-:R4:W5:Y:S02]  /*236d0*/  LDL.LU R0, [R1+0x478] ;  /* 0x0004780001007983 */ /* 0x0109640000300800 */
[----:B0---4-:R-:W-:Y:S05]  /*236e0*/  @!P0 BRA `(.L_x_27) ;  /* 0xfffffffc00e48947 */ /* 0x011fea000383ffff */
[----:B------:R-:W-:Y:S05]  /*236f0*/  BRA `(.L_x_26) ;  /* 0xfffffe2c00cc7947 */ /* 0x000fea000383ffff */
.L_x_560:
[----:B------:R-:W-:Y:S01]  /*23700*/  BSSY B1, `(.L_x_580) ;  /* 0x0000006000017945 */ /* 0x000fe20003800000 */
[----:B------:R-:W-:-:S07]  /*23710*/  IMAD.MOV.U32 R2, RZ, RZ, -0x1 ;  /* 0xffffffffff027424 */ /* 0x000fce00078e00ff */
[----:B------:R-:W-:Y:S05]  /*23720*/  WARPSYNC.COLLECTIVE R2, `(.L_x_581) ;  /* 0x00000000020c7348 */ /* 0x000fea0003c00000 */
[----:B------:R-:W-:Y:S02]  /*23730*/  ELECT P0, UR62, PT ;  /* 0x00000000003e782f */ /* 0x000fe40003800000 */
[----:B------:R-:W-:Y:S01]  /*23740*/  MOV R2, UR62 ;  /* 0x0000003e00027c02 */ /* 0x000fe20008000f00 */
[----:B------:R-:W-:Y:S10]  /*23750*/  ENDCOLLECTIVE ;  /* 0x000000000000791b */ /* 0x000ff40003800000 */
.L_x_581:
[----:B------:R-:W-:Y:S05]  /*23760*/  BSYNC B1 ;  /* 0x0000000000017941 */ /* 0x000fea0003800000 */
.L_x_580:
[----:B------:R-:W-:Y:S05]  /*23770*/  BRA `(.L_x_582) ;  /* 0xffffffec00f87947 */ /* 0x000fea000383ffff */
.L_x_563:
[----:B0-----:R0:W1:Y:S02]  /*23780*/  SYNCS.PHASECHK.TRANS64.TRYWAIT P0, [R12+URZ+0x28], R11 ;  /* 0x0000280b0c0075a7 */ /* 0x001064000800017f */
[----:B-1----:R-:W-:Y:S05]  /*23790*/  @!P0 NANOSLEEP.SYNCS 0x989680 ;  /* 0x009896800000895d */ /* 0x002fea0003900000 */
[----:B------:R-:W1:Y:S02]  /*237a0*/  @!P0 SYNCS.PHASECHK.TRANS64 P0, [R12+URZ+0x28], R11 ;  /* 0x0000280b0c0085a7 */ /* 0x000e64000800007f */
[----:B-1----:R-:W-:Y:S05]  /*237b0*/  @!P0 BRA `(.L_x_563) ;  /* 0xfffffffc00f08947 */ /* 0x002fea000383ffff */
[----:B------:R-:W-:Y:S05]  /*237c0*/  BRA `(.L_x_583) ;  /* 0xfffffff000307947 */ /* 0x000fea000383ffff */
.L_x_571:
[----:B------:R-:W-:Y:S01]  /*237d0*/  BSSY B0, `(.L_x_584) ;  /* 0x0000006000007945 */ /* 0x000fe20003800000 */
[----:B------:R-:W-:-:S07]  /*237e0*/  IMAD.MOV.U32 R2, RZ, RZ, -0x1 ;  /* 0xffffffffff027424 */ /* 0x000fce00078e00ff */
[----:B------:R-:W-:Y:S05]  /*237f0*/  WARPSYNC.COLLECTIVE R2, `(.L_x_585) ;  /* 0x00000000020c7348 */ /* 0x000fea0003c00000 */
[----:B------:R-:W-:Y:S02]  /*23800*/  ELECT P0, UR62, PT ;  /* 0x00000000003e782f */ /* 0x000fe40003800000 */
[----:B------:R-:W-:Y:S01]  /*23810*/  MOV R2, UR62 ;  /* 0x0000003e00027c02 */ /* 0x000fe20008000f00 */
[----:B------:R-:W-:Y:S10]  /*23820*/  ENDCOLLECTIVE ;  /* 0x000000000000791b */ /* 0x000ff40003800000 */
.L_x_585:
[----:B------:R-:W-:Y:S05]  /*23830*/  BSYNC B0 ;  /* 0x0000000000007941 */ /* 0x000fea0003800000 */
.L_x_584:
[----:B------:R-:W-:Y:S05]  /*23840*/  BRA `(.L_x_586) ;  /* 0xfffffff800987947 */ /* 0x000fea000383ffff */
.L_x_575:
[----:B0-----:R0:W1:Y:S02]  /*23850*/  SYNCS.PHASECHK.TRANS64.TRYWAIT P0, [R3+URZ], R2 ;  /* 0x00000002030075a7 */ /* 0x001064000800017f */
[----:B-1----:R-:W-:Y:S05]  /*23860*/  @!P0 NANOSLEEP.SYNCS 0x989680 ;  /* 0x009896800000895d */ /* 0x002fea0003900000 */
[----:B------:R-:W1:Y:S02]  /*23870*/  @!P0 SYNCS.PHASECHK.TRANS64 P0, [R3+URZ], R2 ;  /* 0x00000002030085a7 */ /* 0x000e64000800007f */
[----:B-1----:R-:W-:Y:S05]  /*23880*/  @!P0 BRA `(.L_x_575) ;  /* 0xfffffffc00f08947 */ /* 0x002fea000383ffff */
[----:B------:R-:W-:Y:S05]  /*23890*/  BRA `(.L_x_587) ;  /* 0xfffffff800c07947 */ /* 0x000fea000383ffff */
.L_x_576:
[----:B0-----:R0:W1:Y:S02]  /*238a0*/  SYNCS.PHASECHK.TRANS64.TRYWAIT P0, [R3+URZ], R2 ;  /* 0x00000002030075a7 */ /* 0x001064000800017f */
[----:B-1----:R-:W-:Y:S05]  /*238b0*/  @!P0 NANOSLEEP.SYNCS 0x989680 ;  /* 0x009896800000895d */ /* 0x002fea0003900000 */
[----:B------:R-:W1:Y:S02]  /*238c0*/  @!P0 SYNCS.PHASECHK.TRANS64 P0, [R3+URZ], R2 ;  /* 0x00000002030085a7 */ /* 0x000e64000800007f */
[----:B-1----:R-:W-:Y:S05]  /*238d0*/  @!P0 BRA `(.L_x_576) ;  /* 0xfffffffc00f08947 */ /* 0x002fea000383ffff */
[----:B------:R-:W-:Y:S05]  /*238e0*/  BRA `(.L_x_588) ;  /* 0xfffffff800d07947 */ /* 0x000fea000383ffff */
.L_x_577:
[----:B0-----:R0:W1:Y:S02]  /*238f0*/  SYNCS.PHASECHK.TRANS64.TRYWAIT P0, [R3+URZ], R2 ;  /* 0x00000002030075a7 */ /* 0x001064000800017f */
[----:B-1----:R-:W-:Y:S05]  /*23900*/  @!P0 NANOSLEEP.SYNCS 0x989680 ;  /* 0x009896800000895d */ /* 0x002fea0003900000 */
[----:B------:R-:W1:Y:S02]  /*23910*/  @!P0 SYNCS.PHASECHK.TRANS64 P0, [R3+URZ], R2 ;  /* 0x00000002030085a7 */ /* 0x000e64000800007f */
[----:B-1----:R-:W-:Y:S05]  /*23920*/  @!P0 BRA `(.L_x_577) ;  /* 0xfffffffc00f08947 */ /* 0x002fea000383ffff */
[----:B------:R-:W-:Y:S05]  /*23930*/  BRA `(.L_x_589) ;  /* 0xfffffff800e07947 */ /* 0x000fea000383ffff */
.L_x_578:
[----:B0-----:R0:W1:Y:S02]  /*23940*/  SYNCS.PHASECHK.TRANS64.TRYWAIT P0, [R3+URZ], R2 ;  /* 0x00000002030075a7 */ /* 0x001064000800017f */
[----:B-1----:R-:W-:Y:S05]  /*23950*/  @!P0 NANOSLEEP.SYNCS 0x989680 ;  /* 0x009896800000895d */ /* 0x002fea0003900000 */
[----:B------:R-:W1:Y:S02]  /*23960*/  @!P0 SYNCS.PHASECHK.TRANS64 P0, [R3+URZ], R2 ;  /* 0x00000002030085a7 */ /* 0x000e64000800007f */
[----:B-1----:R-:W-:Y:S05]  /*23970*/  @!P0 BRA `(.L_x_578) ;  /* 0xfffffffc00f08947 */ /* 0x002fea000383ffff */
[----:B------:R-:W-:Y:S05]  /*23980*/  BRA `(.L_x_590) ;  /* 0xfffffff800f07947 */ /* 0x000fea000383ffff */
.L_x_591:
[----:B------:R-:W-:-:S00]  /*23990*/  BRA `(.L_x_591) ;  /* 0xfffffffc00fc7947 */ /* 0x000fc0000383ffff */
[----:B------:R-:W-:-:S00]  /*239a0*/  NOP ;  /* 0x0000000000007918 */ /* 0x000fc00000000000 */
        /* <DEDUP_REMOVED lines=13> */
.L_x_592:


//--------------------- .nv.shared._ZN7cutlass13device_kernelINS_4gemm6kernel13GemmUniversalIN4cute5tupleIJiiiiEEENS1_10collective13CollectiveMmaINS1_37MainloopSm90TmaGmmaWarpSpecializedFP8ILi5ENS5_IJNS4_1CILi2EEENSA_ILi1EEESC_EEENS1_35KernelTmaWarpSpecializedCooperativeEEENS5_IJNSA_ILi256EEESG_NSA_ILi32EEEEEENS_12float_e5m2_tENS5_IJlSC_lEEESJ_SK_NS4_8TiledMMAINS4_8MMA_AtomIJNS4_4SM904GMMA31MMA_64x256x32_F32E5M2E5M2_SS_TNILNSO_7ScaleInE1ELSQ_1EEEEEENS4_6LayoutISD_NS5_IJSC_NSA_ILi0EEESU_EEEEENS5_IJNS4_10UnderscoreESX_SX_EEEEENS4_13SM90_TMA_LOADENS4_14ComposedLayoutINS4_7SwizzleILi1ELi4ELi3EEENS4_18smem_ptr_flag_bitsILi8EEENST_INS5_IJNSA_ILi8EEESH_EEENS5_IJSH_SC_EEEEEEEvNS4_8identityENS4_23SM90_TMA_LOAD_MULTICASTES1A_vS1B_EENS_8epilogue10collective6detail29Sm90TmaWarpSpecializedAdapterINS1F_15DefaultEpilogueISJ_SK_SK_NS1E_6thread17LinearCombinationISJ_Li1EffLNS1J_9ScaleType4KindE0ELNS_15FloatRoundStyleE2ESJ_EENS1_15EpilogueDefaultEEEEEvvEEEEvNT_6ParamsE --------------------------
	.section	.nv.shared._ZN7cutlass13device_kernelINS_4gemm6kernel13GemmUniversalIN4cute5tupleIJiiiiEEENS1_10collective13CollectiveMmaINS1_37MainloopSm90TmaGmmaWarpSpecializedFP8ILi5ENS5_IJNS4_1CILi2EEENSA_ILi1EEESC_EEENS1_35KernelTmaWarpSpecializedCooperativeEEENS5_IJNSA_ILi256EEESG_NSA_ILi32EEEEEENS_12float_e5m2_tENS5_IJlSC_lEEESJ_SK_NS4_8TiledMMAINS4_8MMA_AtomIJNS4_4SM904GMMA31MMA_64x256x32_F32E5M2E5M2_SS_TNILNSO_7ScaleInE1ELSQ_1EEEEEENS4_6LayoutISD_NS5_IJSC_NSA_ILi0EEESU_EEEEENS5_IJNS4_10UnderscoreESX_SX_EEEEENS4_13SM90_TMA_LOADENS4_14ComposedLayoutINS4_7SwizzleILi1ELi4ELi3EEENS4_18smem_ptr_flag_bitsILi8EEENST_INS5_IJNSA_ILi8EEESH_EEENS5_IJSH_SC_EEEEEEEvNS4_8identityENS4_23SM90_TMA_LOAD_MULTICASTES1A_vS1B_EENS_8epilogue10collective6detail29Sm90TmaWarpSpecializedAdapterINS1F_15DefaultEpilogueISJ_SK_SK_NS1E_6thread17LinearCombinationISJ_Li1EffLNS1J_9ScaleType4KindE0ELNS_15FloatRoundStyleE2ESJ_EENS1_15EpilogueDefaultEEEEEvvEEEEvNT_6ParamsE,"aw",@nobits
	.sectionflags	@""
	.align	16
	.zero		1024


//--------------------- .nv.shared.reserved.0     --------------------------
	.section	.nv.shared.reserved.0,"aw",@nobits
	.weak		__nv_reservedSMEM_offset_0_alias
	.size		__nv_reservedSMEM_offset_0_alias, 0, 0
	.other		__nv_reservedSMEM_offset_0_alias,@"STO_CUDA_RESERVED_SHARED STV_DEFAULT"
__nv_reservedSMEM_offset_0_alias:
	.zero		0


//--------------------- .nv.global                --------------------------
	.section	.nv.global,"aw",@nobits
.nv.global:
	.type		_ZN39_INTERNAL_9a8db392_4_k_cu_b32d3183_55754cute1_E,@object
	.size		_ZN39_INTERNAL_9a8db392_4_k_cu_b32d3183_55754cute1_E,(_ZN39_INTERNAL_9a8db392_4_k_cu_b32d3183_55754cuda3std3__45__cpo6cbeginE - _ZN39_INTERNAL_9a8db392_4_k_cu_b32d3183_55754cute1_E)
_ZN39_INTERNAL_9a8db392_4_k_cu_b32d3183_55754cute1_E:
	.zero		1
	.type		_ZN39_INTERNAL_9a8db392_4_k_cu_b32d3183_55754cuda3std3__45__cpo6cbeginE,@object
	.size		_ZN39_INTERNAL_9a8db392_4_k_cu_b32d3183_55754cuda3std3__45__cpo6cbeginE,(_ZN39_INTERNAL_9a8db392_4_k_cu_b32d3183_55754cuda3std3__48in_placeE - _ZN39_INTERNAL_9a8db392_4_k_cu_b32d3183_55754cuda3std3__45__cpo6cbeginE)
_ZN39_INTERNAL_9a8db392_4_k_cu_b32d3183_55754cuda3std3__45__cpo6cbeginE:
	.zero		1
	.type		_ZN39_INTERNAL_9a8db392_4_k_cu_b32d3183_55754cuda3std3__48in_placeE,@object
	.size		_ZN39_INTERNAL_9a8db392_4_k_cu_b32d3183_55754cuda3std3__48in_placeE,(_ZN39_INTERNAL_9a8db392_4_k_cu_b32d3183_55754cuda3std6ranges3__45__cpo9iter_moveE - _ZN39_INTERNAL_9a8db392_4_k_cu_b32d3183_55754cuda3std3__48in_placeE)
_ZN39_INTERNAL_9a8db392_4_k_cu_b32d3183_55754cuda3std3__48in_placeE:
	.zero		1
	.type		_ZN39_INTERNAL_9a8db392_4_k_cu_b32d3183_55754cuda3std6ranges3__45__cpo9iter_moveE,@object
	.size		_ZN39_INTERNAL_9a8db392_4_k_cu_b32d3183_55754cuda3std6ranges3__45__cpo9iter_moveE,(_ZN39_INTERNAL_9a8db392_4_k_cu_b32d3183_55754cuda3std3__45__cpo5beginE - _ZN39_INTERNAL_9a8db392_4_k_cu_b32d3183_55754cuda3std6ranges3__45__cpo9iter_moveE)
_ZN39_INTERNAL_9a8db392_4_k_cu_b32d3183_55754cuda3std6ranges3__45__cpo9iter_moveE:
	.zero		1
	.type		_ZN39_INTERNAL_9a8db392_4_k_cu_b32d3183_55754cuda3std3__45__cpo5beginE,@object
	.size		_ZN39_INTERNAL_9a8db392_4_k_cu_b32d3183_55754cuda3std3__45__cpo5beginE,(_ZN39_INTERNAL_9a8db392_4_k_cu_b32d3183_55754cuda3std3__441_GLOBAL__N__9a8db392_4_k_cu_b32d3183_55756ignoreE - _ZN39_INTERNAL_9a8db392_4_k_cu_b32d3183_55754cuda3std3__45__cpo5beginE)
_ZN39_INTERNAL_9a8db392_4_k_cu_b32d3183_55754cuda3std3__45__cpo5beginE:
	.zero		1
	.type		_ZN39_INTERNAL_9a8db392_4_k_cu_b32d3183_55754cuda3std3__441_GLOBAL__N__9a8db392_4_k_cu_b32d3183_55756ignoreE,@object
	.size		_ZN39_INTERNAL_9a8db392_4_k_cu_b32d3183_55754cuda3std3__441_GLOBAL__N__9a8db392_4_k_cu_b32d3183_55756ignoreE,(_ZN39_INTERNAL_9a8db392_4_k_cu_b32d3183_55754cute7productE - _ZN39_INTERNAL_9a8db392_4_k_cu_b32d3183_55754cuda3std3__441_GLOBAL__N__9a8db392_4_k_cu_b32d3183_55756ignoreE)
_ZN39_INTERNAL_9a8db392_4_k_cu_b32d3183_55754cuda3std3__441_GLOBAL__N__9a8db392_4_k_cu_b32d3183_55756ignoreE:
	.zero		1
	.type		_ZN39_INTERNAL_9a8db392_4_k_cu_b32d3183_55754cute7productE,@object
	.size		_ZN39_INTERNAL_9a8db392_4_k_cu_b32d3183_55754cute7productE,(_ZN39_INTERNAL_9a8db392_4_k_cu_b32d3183_55754cuda3std3__45__cpo3endE - _ZN39_INTERNAL_9a8db392_4_k_cu_b32d3183_55754cute7productE)
_ZN39_INTERNAL_9a8db392_4_k_cu_b32d3183_55754cute7productE:
	.zero		1
	.type		_ZN39_INTERNAL_9a8db392_4_k_cu_b32d3183_55754cuda3std3__45__cpo3endE,@object
	.size		_ZN39_INTERNAL_9a8db392_4_k_cu_b32d3183_55754cuda3std3__45__cpo3endE,(_ZN39_INTERNAL_9a8db392_4_k_cu_b32d3183_55754cuda3std3__419piecewise_constructE - _ZN39_INTERNAL_9a8db392_4_k_cu_b32d3183_55754cuda3std3__45__cpo3endE)
_ZN39_INTERNAL_9a8db392_4_k_cu_b32d3183_55754cuda3std3__45__cpo3endE:
	.zero		1
	.type		_ZN39_INTERNAL_9a8db392_4_k_cu_b32d3183_55754cuda3std3__419piecewise_constructE,@object
	.size		_ZN39_INTERNAL_9a8db392_4_k_cu_b32d3183_55754cuda3std3__419piecewise_constructE,(_ZN39_INTERNAL_9a8db392_4_k_cu_b32d3183_55754cuda3std3__45__cpo4cendE - _ZN39_INTERNAL_9a8db392_4_k_cu_b32d3183_55754cuda3std3__419piecewise_constructE)
_ZN39_INTERNAL_9a8db392_4_k_cu_b32d3183_55754cuda3std3__419piecewise_constructE:
	.zero		1
	.type		_ZN39_INTERNAL_9a8db392_4_k_cu_b32d3183_55754cuda3std3__45__cpo4cendE,@object
	.size		_ZN39_INTERNAL_9a8db392_4_k_cu_b32d3183_55754cuda3std3__45__cpo4cendE,(_ZN39_INTERNAL_9a8db392_4_k_cu_b32d3183_55754cuda3std6ranges3__45__cpo4swapE - _ZN39_INTERNAL_9a8db392_4_k_cu_b32d3183_55754cuda3std3__45__cpo4cendE)
_ZN39_INTERNAL_9a8db392_4_k_cu_b32d3183_55754cuda3std3__45__cpo4cendE:
	.zero		1
	.type		_ZN39_INTERNAL_9a8db392_4_k_cu_b32d3183_55754cuda3std6ranges3__45__cpo4swapE,@object
	.size		_ZN39_INTERNAL_9a8db392_4_k_cu_b32d3183_55754cuda3std6ranges3__45__cpo4swapE,(.L_7 - _ZN39_INTERNAL_9a8db392_4_k_cu_b32d3183_55754cuda3std6ranges3__45__cpo4swapE)
_ZN39_INTERNAL_9a8db392_4_k_cu_b32d3183_55754cuda3std6ranges3__45__cpo4swapE:
	.zero		1
.L_7:


//--------------------- .nv.constant0._ZN7cutlass13device_kernelINS_4gemm6kernel13GemmUniversalIN4cute5tupleIJiiiiEEENS1_10collective13CollectiveMmaINS1_37MainloopSm90TmaGmmaWarpSpecializedFP8ILi5ENS5_IJNS4_1CILi2EEENSA_ILi1EEESC_EEENS1_35KernelTmaWarpSpecializedCooperativeEEENS5_IJNSA_ILi256EEESG_NSA_ILi32EEEEEENS_12float_e5m2_tENS5_IJlSC_lEEESJ_SK_NS4_8TiledMMAINS4_8MMA_AtomIJNS4_4SM904GMMA31MMA_64x256x32_F32E5M2E5M2_SS_TNILNSO_7ScaleInE1ELSQ_1EEEEEENS4_6LayoutISD_NS5_IJSC_NSA_ILi0EEESU_EEEEENS5_IJNS4_10UnderscoreESX_SX_EEEEENS4_13SM90_TMA_LOADENS4_14ComposedLayoutINS4_7SwizzleILi1ELi4ELi3EEENS4_18smem_ptr_flag_bitsILi8EEENST_INS5_IJNSA_ILi8EEESH_EEENS5_IJSH_SC_EEEEEEEvNS4_8identityENS4_23SM90_TMA_LOAD_MULTICASTES1A_vS1B_EENS_8epilogue10collective6detail29Sm90TmaWarpSpecializedAdapterINS1F_15DefaultEpilogueISJ_SK_SK_NS1E_6thread17LinearCombinationISJ_Li1EffLNS1J_9ScaleType4KindE0ELNS_15FloatRoundStyleE2ESJ_EENS1_15EpilogueDefaultEEEEEvvEEEEvNT_6ParamsE --------------------------
	.section	.nv.constant0._ZN7cutlass13device_kernelINS_4gemm6kernel13GemmUniversalIN4cute5tupleIJiiiiEEENS1_10collective13CollectiveMmaINS1_37MainloopSm90TmaGmmaWarpSpecializedFP8ILi5ENS5_IJNS4_1CILi2EEENSA_ILi1EEESC_EEENS1_35KernelTmaWarpSpecializedCooperativeEEENS5_IJNSA_ILi256EEESG_NSA_ILi32EEEEEENS_12float_e5m2_tENS5_IJlSC_lEEESJ_SK_NS4_8TiledMMAINS4_8MMA_AtomIJNS4_4SM904GMMA31MMA_64x256x32_F32E5M2E5M2_SS_TNILNSO_7ScaleInE1ELSQ_1EEEEEENS4_6LayoutISD_NS5_IJSC_NSA_ILi0EEESU_EEEEENS5_IJNS4_10UnderscoreESX_SX_EEEEENS4_13SM90_TMA_LOADENS4_14ComposedLayoutINS4_7SwizzleILi1ELi4ELi3EEENS4_18smem_ptr_flag_bitsILi8EEENST_INS5_IJNSA_ILi8EEESH_EEENS5_IJSH_SC_EEEEEEEvNS4_8identityENS4_23SM90_TMA_LOAD_MULTICASTES1A_vS1B_EENS_8epilogue10collective6detail29Sm90TmaWarpSpecializedAdapterINS1F_15DefaultEpilogueISJ_SK_SK_NS1E_6thread17LinearCombinationISJ_Li1EffLNS1J_9ScaleType4KindE0ELNS_15FloatRoundStyleE2ESJ_EENS1_15EpilogueDefaultEEEEEvvEEEEvNT_6ParamsE,"a",@progbits
	.sectionflags	@""
	.align	4
.nv.constant0._ZN7cutlass13device_kernelINS_4gemm6kernel13GemmUniversalIN4cute5tupleIJiiiiEEENS1_10collective13CollectiveMmaINS1_37MainloopSm90TmaGmmaWarpSpecializedFP8ILi5ENS5_IJNS4_1CILi2EEENSA_ILi1EEESC_EEENS1_35KernelTmaWarpSpecializedCooperativeEEENS5_IJNSA_ILi256EEESG_NSA_ILi32EEEEEENS_12float_e5m2_tENS5_IJlSC_lEEESJ_SK_NS4_8TiledMMAINS4_8MMA_AtomIJNS4_4SM904GMMA31MMA_64x256x32_F32E5M2E5M2_SS_TNILNSO_7ScaleInE1ELSQ_1EEEEEENS4_6LayoutISD_NS5_IJSC_NSA_ILi0EEESU_EEEEENS5_IJNS4_10UnderscoreESX_SX_EEEEENS4_13SM90_TMA_LOADENS4_14ComposedLayoutINS4_7SwizzleILi1ELi4ELi3EEENS4_18smem_ptr_flag_bitsILi8EEENST_INS5_IJNSA_ILi8EEESH_EEENS5_IJSH_SC_EEEEEEEvNS4_8identityENS4_23SM90_TMA_LOAD_MULTICASTES1A_vS1B_EENS_8epilogue10collective6detail29Sm90TmaWarpSpecializedAdapterINS1F_15DefaultEpilogueISJ_SK_SK_NS1E_6thread17LinearCombinationISJ_Li1EffLNS1J_9ScaleType4KindE0ELNS_15FloatRoundStyleE2ESJ_EENS1_15EpilogueDefaultEEEEEvvEEEEvNT_6ParamsE:
	.zero		1664


//--------------------- SYMBOLS --------------------------

	.type		.nv.reservedSmem.offset0,@object
	.size		.nv.reservedSmem.offset0,0x4
